	.target	sm_90a

	.elftype	@"ET_EXEC"


//--------------------- .note.nv.tkinfo           --------------------------
	.section	.note.nv.tkinfo,"",@"SHT_NOTE"
	.sectionflags	@"SHF_NOTE_NV_TKINFO"
	.tkinfo
        /*0018*/ 	.word	0x00000002
        /*0030*/ 	.string	""
        /*0030*/ 	.string	"ptxas"
        /*0030*/ 	.string	"Cuda compilation tools, release 13.0, V13.0.88"
        /*0030*/ 	.string	"Build cuda_13.0.r13.0/compiler.36424714_0"
        /*0030*/ 	.string	"-arch sm_90a -m 64 "



//--------------------- .note.nv.cuinfo           --------------------------
	.section	.note.nv.cuinfo,"",@"SHT_NOTE"
	.sectionflags	@"SHF_NOTE_NV_CUINFO"
        /*0018*/ 	.short	0x0002
        /*001a*/ 	.short	0x005a
        /*001c*/ 	.short	0x0082
	.zero		2


//--------------------- .nv.info                  --------------------------
	.section	.nv.info,"",@"SHT_CUDA_INFO"
	.align	4


	//----- nvinfo : EIATTR_REGCOUNT
	.align		4
        /*0000*/ 	.byte	0x04, 0x2f
        /*0002*/ 	.short	(.L_15 - .L_14)
	.align		4
.L_14:
        /*0004*/ 	.word	index@(_ZN7cutlass13device_kernelINS_4gemm6kernel13GemmUniversalIN4cute5tupleIJiiiiEEENS1_10collective13CollectiveMmaINS1_34MainloopSm90TmaGmmaWarpSpecializedILi3ENS5_IJNS4_1CILi2EEENSA_ILi1EEESC_EEENS1_32KernelTmaWarpSpecializedPingpongEEENS5_IJNSA_ILi64EEESG_NSA_ILi128EEEEEENS_10tfloat32_tENS5_IJlSC_lEEESJ_SK_NS4_8TiledMMAINS4_8MMA_AtomIJNS4_4SM904GMMA29MMA_64x64x8_F32TF32TF32_SS_TNILNSO_7ScaleInE1ELSQ_1EEEEEENS4_6LayoutINS5_IJSC_SC_SC_EEENS5_IJNSA_ILi0EEESV_SV_EEEEENS5_IJNS4_10UnderscoreESY_SY_EEEEENS4_13SM90_TMA_LOADENS4_14ComposedLayoutINS4_7SwizzleILi3ELi4ELi3EEENS4_18smem_ptr_flag_bitsILi32EEENST_INS5_IJNSA_ILi8EEENSA_ILi32EEEEEENS5_IJS18_SC_EEEEEEEvNS4_8identityENS4_23SM90_TMA_LOAD_MULTICASTES1C_vS1D_EENS_8epilogue10collective6detail29Sm90TmaWarpSpecializedAdapterINS1H_15DefaultEpilogueISJ_SK_SK_NS1G_6thread17LinearCombinationISJ_Li1EffLNS1L_9ScaleType4KindE0ELNS_15FloatRoundStyleE2ESJ_EENS1_15EpilogueDefaultEEEEEvvEEEEvNT_6ParamsE)
        /*0008*/ 	.word	0x000000a8


	//----- nvinfo : EIATTR_FRAME_SIZE
	.align		4
.L_15:
        /*000c*/ 	.byte	0x04, 0x11
        /*000e*/ 	.short	(.L_17 - .L_16)
	.align		4
.L_16:
        /*0010*/ 	.word	index@(_ZN7cutlass13device_kernelINS_4gemm6kernel13GemmUniversalIN4cute5tupleIJiiiiEEENS1_10collective13CollectiveMmaINS1_34MainloopSm90TmaGmmaWarpSpecializedILi3ENS5_IJNS4_1CILi2EEENSA_ILi1EEESC_EEENS1_32KernelTmaWarpSpecializedPingpongEEENS5_IJNSA_ILi64EEESG_NSA_ILi128EEEEEENS_10tfloat32_tENS5_IJlSC_lEEESJ_SK_NS4_8TiledMMAINS4_8MMA_AtomIJNS4_4SM904GMMA29MMA_64x64x8_F32TF32TF32_SS_TNILNSO_7ScaleInE1ELSQ_1EEEEEENS4_6LayoutINS5_IJSC_SC_SC_EEENS5_IJNSA_ILi0EEESV_SV_EEEEENS5_IJNS4_10UnderscoreESY_SY_EEEEENS4_13SM90_TMA_LOADENS4_14ComposedLayoutINS4_7SwizzleILi3ELi4ELi3EEENS4_18smem_ptr_flag_bitsILi32EEENST_INS5_IJNSA_ILi8EEENSA_ILi32EEEEEENS5_IJS18_SC_EEEEEEEvNS4_8identityENS4_23SM90_TMA_LOAD_MULTICASTES1C_vS1D_EENS_8epilogue10collective6detail29Sm90TmaWarpSpecializedAdapterINS1H_15DefaultEpilogueISJ_SK_SK_NS1G_6thread17LinearCombinationISJ_Li1EffLNS1L_9ScaleType4KindE0ELNS_15FloatRoundStyleE2ESJ_EENS1_15EpilogueDefaultEEEEEvvEEEEvNT_6ParamsE)
        /*0014*/ 	.word	0x00000008


	//----- nvinfo : EIATTR_MIN_STACK_SIZE
	.align		4
.L_17:
        /*0018*/ 	.byte	0x04, 0x12
        /*001a*/ 	.short	(.L_19 - .L_18)
	.align		4
.L_18:
        /*001c*/ 	.word	index@(_ZN7cutlass13device_kernelINS_4gemm6kernel13GemmUniversalIN4cute5tupleIJiiiiEEENS1_10collective13CollectiveMmaINS1_34MainloopSm90TmaGmmaWarpSpecializedILi3ENS5_IJNS4_1CILi2EEENSA_ILi1EEESC_EEENS1_32KernelTmaWarpSpecializedPingpongEEENS5_IJNSA_ILi64EEESG_NSA_ILi128EEEEEENS_10tfloat32_tENS5_IJlSC_lEEESJ_SK_NS4_8TiledMMAINS4_8MMA_AtomIJNS4_4SM904GMMA29MMA_64x64x8_F32TF32TF32_SS_TNILNSO_7ScaleInE1ELSQ_1EEEEEENS4_6LayoutINS5_IJSC_SC_SC_EEENS5_IJNSA_ILi0EEESV_SV_EEEEENS5_IJNS4_10UnderscoreESY_SY_EEEEENS4_13SM90_TMA_LOADENS4_14ComposedLayoutINS4_7SwizzleILi3ELi4ELi3EEENS4_18smem_ptr_flag_bitsILi32EEENST_INS5_IJNSA_ILi8EEENSA_ILi32EEEEEENS5_IJS18_SC_EEEEEEEvNS4_8identityENS4_23SM90_TMA_LOAD_MULTICASTES1C_vS1D_EENS_8epilogue10collective6detail29Sm90TmaWarpSpecializedAdapterINS1H_15DefaultEpilogueISJ_SK_SK_NS1G_6thread17LinearCombinationISJ_Li1EffLNS1L_9ScaleType4KindE0ELNS_15FloatRoundStyleE2ESJ_EENS1_15EpilogueDefaultEEEEEvvEEEEvNT_6ParamsE)
        /*0020*/ 	.word	0x00000008
.L_19:


//--------------------- .nv.compat                --------------------------
	.section	.nv.compat,"",@"SHT_CUDA_COMPAT_INFO"
	.align	4
        /*0000*/ 	.byte	0x02, 0x09, 0x01, 0x00, 0x02, 0x02, 0x04, 0x00, 0x02, 0x05, 0x05, 0x00, 0x03, 0x07, 0x01, 0x01
        /*0010*/ 	.byte	0x02, 0x03, 0x01, 0x00, 0x02, 0x06, 0x01, 0x00, 0x04, 0x0b, 0x08, 0x00, 0x00, 0x00, 0x00, 0x00
        /*0020*/ 	.byte	0x00, 0x00, 0x00, 0x00


//--------------------- .nv.info._ZN7cutlass13device_kernelINS_4gemm6kernel13GemmUniversalIN4cute5tupleIJiiiiEEENS1_10collective13CollectiveMmaINS1_34MainloopSm90TmaGmmaWarpSpecializedILi3ENS5_IJNS4_1CILi2EEENSA_ILi1EEESC_EEENS1_32KernelTmaWarpSpecializedPingpongEEENS5_IJNSA_ILi64EEESG_NSA_ILi128EEEEEENS_10tfloat32_tENS5_IJlSC_lEEESJ_SK_NS4_8TiledMMAINS4_8MMA_AtomIJNS4_4SM904GMMA29MMA_64x64x8_F32TF32TF32_SS_TNILNSO_7ScaleInE1ELSQ_1EEEEEENS4_6LayoutINS5_IJSC_SC_SC_EEENS5_IJNSA_ILi0EEESV_SV_EEEEENS5_IJNS4_10UnderscoreESY_SY_EEEEENS4_13SM90_TMA_LOADENS4_14ComposedLayoutINS4_7SwizzleILi3ELi4ELi3EEENS4_18smem_ptr_flag_bitsILi32EEENST_INS5_IJNSA_ILi8EEENSA_ILi32EEEEEENS5_IJS18_SC_EEEEEEEvNS4_8identityENS4_23SM90_TMA_LOAD_MULTICASTES1C_vS1D_EENS_8epilogue10collective6detail29Sm90TmaWarpSpecializedAdapterINS1H_15DefaultEpilogueISJ_SK_SK_NS1G_6thread17LinearCombinationISJ_Li1EffLNS1L_9ScaleType4KindE0ELNS_15FloatRoundStyleE2ESJ_EENS1_15EpilogueDefaultEEEEEvvEEEEvNT_6ParamsE --------------------------
	.section	.nv.info._ZN7cutlass13device_kernelINS_4gemm6kernel13GemmUniversalIN4cute5tupleIJiiiiEEENS1_10collective13CollectiveMmaINS1_34MainloopSm90TmaGmmaWarpSpecializedILi3ENS5_IJNS4_1CILi2EEENSA_ILi1EEESC_EEENS1_32KernelTmaWarpSpecializedPingpongEEENS5_IJNSA_ILi64EEESG_NSA_ILi128EEEEEENS_10tfloat32_tENS5_IJlSC_lEEESJ_SK_NS4_8TiledMMAINS4_8MMA_AtomIJNS4_4SM904GMMA29MMA_64x64x8_F32TF32TF32_SS_TNILNSO_7ScaleInE1ELSQ_1EEEEEENS4_6LayoutINS5_IJSC_SC_SC_EEENS5_IJNSA_ILi0EEESV_SV_EEEEENS5_IJNS4_10UnderscoreESY_SY_EEEEENS4_13SM90_TMA_LOADENS4_14ComposedLayoutINS4_7SwizzleILi3ELi4ELi3EEENS4_18smem_ptr_flag_bitsILi32EEENST_INS5_IJNSA_ILi8EEENSA_ILi32EEEEEENS5_IJS18_SC_EEEEEEEvNS4_8identityENS4_23SM90_TMA_LOAD_MULTICASTES1C_vS1D_EENS_8epilogue10collective6detail29Sm90TmaWarpSpecializedAdapterINS1H_15DefaultEpilogueISJ_SK_SK_NS1G_6thread17LinearCombinationISJ_Li1EffLNS1L_9ScaleType4KindE0ELNS_15FloatRoundStyleE2ESJ_EENS1_15EpilogueDefaultEEEEEvvEEEEvNT_6ParamsE,"",@"SHT_CUDA_INFO"
	.sectionflags	@""
	.align	4


	//----- nvinfo : EIATTR_CUDA_API_VERSION
	.align		4
        /*0000*/ 	.byte	0x04, 0x37
        /*0002*/ 	.short	(.L_21 - .L_20)
.L_20:
        /*0004*/ 	.word	0x00000082


	//----- nvinfo : EIATTR_KPARAM_INFO
	.align		4
.L_21:
        /*0008*/ 	.byte	0x04, 0x17
        /*000a*/ 	.short	(.L_23 - .L_22)
.L_22:
        /*000c*/ 	.word	0x00000000
        /*0010*/ 	.short	0x0000
        /*0012*/ 	.short	0x0070
        /*0014*/ 	.byte	0x00, 0xf0, 0x01, 0x10


	//----- nvinfo : EIATTR_SPARSE_MMA_MASK
	.align		4
.L_23:
        /*0018*/ 	.byte	0x03, 0x50
        /*001a*/ 	.short	0x0000


	//----- nvinfo : EIATTR_MAXREG_COUNT
	.align		4
        /*001c*/ 	.byte	0x03, 0x1b
        /*001e*/ 	.short	0x00a8


	//----- nvinfo : EIATTR_NUM_BARRIERS
	.align		4
        /*0020*/ 	.byte	0x02, 0x4c
        /*0022*/ 	.byte	0x01
	.zero		1


	//----- nvinfo : EIATTR_EXTERNS
	.align		4
        /*0024*/ 	.byte	0x04, 0x0f
        /*0026*/ 	.short	(.L_25 - .L_24)


	//   ....[0]....
	.align		4
.L_24:
        /*0028*/ 	.word	index@(__assertfail)


	//----- nvinfo : EIATTR_ANNOTATIONS
	.align		4
.L_25:
        /*002c*/ 	.byte	0x04, 0x55
        /*002e*/ 	.short	(.L_27 - .L_26)


	//   ....[0]....
.L_26:
        /*0030*/ 	.word	0x00000001
        /*0034*/ 	.byte	0x90, 0x0d, 0x00, 0x00, 0x01, 0x00, 0x00, 0x00, 0x40, 0x14, 0x00, 0x00, 0x01, 0x00, 0x00, 0x00
        /*0044*/ 	.byte	0xb0, 0x4f, 0x00, 0x00, 0x01, 0x00, 0x00, 0x00, 0x00, 0x5e, 0x00, 0x00


	//----- nvinfo : EIATTR_MERCURY_ISA_VERSION
	.align		4
.L_27:
        /*0050*/ 	.byte	0x03, 0x5f
        /*0052*/ 	.short	0x0101


	//----- nvinfo : EIATTR_INT_WARP_WIDE_INSTR_OFFSETS
	.align		4
        /*0054*/ 	.byte	0x04, 0x31
        /*0056*/ 	.short	(.L_29 - .L_28)


	//   ....[0]....
.L_28:
        /*0058*/ 	.word	0x000004d0


	//   ....[1]....
        /*005c*/ 	.word	0x000004f0


	//   ....[2]....
        /*0060*/ 	.word	0x00000510


	//   ....[3]....
        /*0064*/ 	.word	0x000005d0


	//   ....[4]....
        /*0068*/ 	.word	0x000005f0


	//   ....[5]....
        /*006c*/ 	.word	0x00000650


	//   ....[6]....
        /*0070*/ 	.word	0x00000760


	//   ....[7]....
        /*0074*/ 	.word	0x00000790


	//   ....[8]....
        /*0078*/ 	.word	0x00002b80


	//----- nvinfo : EIATTR_COOP_GROUP_MASK_REGIDS
	.align		4
.L_29:
        /*007c*/ 	.byte	0x04, 0x29
        /*007e*/ 	.short	(.L_31 - .L_30)


	//   ....[0]....
.L_30:
        /*0080*/ 	.word	0xffffffff


	//   ....[1]....
        /*0084*/ 	.word	0xffffffff


	//   ....[2]....
        /*0088*/ 	.word	0xffffffff


	//   ....[3]....
        /*008c*/ 	.word	0xffffffff


	//   ....[4]....
        /*0090*/ 	.word	0xffffffff


	//   ....[5]....
        /*0094*/ 	.word	0xffffffff


	//   ....[6]....
        /*0098*/ 	.word	0xffffffff


	//----- nvinfo : EIATTR_COOP_GROUP_INSTR_OFFSETS
	.align		4
.L_31:
        /*009c*/ 	.byte	0x04, 0x28
        /*009e*/ 	.short	(.L_33 - .L_32)


	//   ....[0]....
.L_32:
        /*00a0*/ 	.word	0x00000070


	//   ....[1]....
        /*00a4*/ 	.word	0x00000080


	//   ....[2]....
        /*00a8*/ 	.word	0x00000140


	//   ....[3]....
        /*00ac*/ 	.word	0x000002b0


	//   ....[4]....
        /*00b0*/ 	.word	0x000002f0


	//   ....[5]....
        /*00b4*/ 	.word	0x00000370


	//   ....[6]....
        /*00b8*/ 	.word	0x00000940


	//----- nvinfo : EIATTR_REG_RECONFIG
	.align		4
.L_33:
        /*00bc*/ 	.byte	0x01, 0x54
	.zero		2


	//----- nvinfo : EIATTR_SYSCALL_OFFSETS
	.align		4
        /*00c0*/ 	.byte	0x04, 0x46
        /*00c2*/ 	.short	(.L_35 - .L_34)


	//   ....[0]....
.L_34:
        /*00c4*/ 	.word	0x00001930


	//----- nvinfo : EIATTR_MBARRIER_INSTR_OFFSETS
	.align		4
.L_35:
        /*00c8*/ 	.byte	0x04, 0x39
        /*00ca*/ 	.short	(.L_37 - .L_36)


	//   ....[0]....
.L_36:
        /*00cc*/ 	.word	0x00000240
        /*00d0*/ 	.word	0x000000ff
        /*00d4*/ 	.word	0x00000000
        /*00d8*/ 	.short	0x0100
        /*00da*/ 	.byte	0x08
	.zero		1


	//   ....[1]....
        /*00dc*/ 	.word	0x00000250
        /*00e0*/ 	.word	0x000000ff
        /*00e4*/ 	.word	0x00000018
        /*00e8*/ 	.short	0x0100
        /*00ea*/ 	.byte	0x08
	.zero		1


	//   ....[2]....
        /*00ec*/ 	.word	0x00000260
        /*00f0*/ 	.word	0x000000ff
        /*00f4*/ 	.word	0x00000008
        /*00f8*/ 	.short	0x0100
        /*00fa*/ 	.byte	0x08
	.zero		1


	//   ....[3]....
        /*00fc*/ 	.word	0x00000270
        /*0100*/ 	.word	0x000000ff
        /*0104*/ 	.word	0x00000020
        /*0108*/ 	.short	0x0100
        /*010a*/ 	.byte	0x08
	.zero		1


	//   ....[4]....
        /*010c*/ 	.word	0x00000280
        /*0110*/ 	.word	0x000000ff
        /*0114*/ 	.word	0x00000010
        /*0118*/ 	.short	0x0100
        /*011a*/ 	.byte	0x08
	.zero		1


	//   ....[5]....
        /*011c*/ 	.word	0x00000290
        /*0120*/ 	.word	0x000000ff
        /*0124*/ 	.word	0x00000028
        /*0128*/ 	.short	0x0100
        /*012a*/ 	.byte	0x08
	.zero		1


	//   ....[6]....
        /*012c*/ 	.word	0x000007e0
        /*0130*/ 	.word	0x000000ff
        /*0134*/ 	.word	0x00000060
        /*0138*/ 	.short	0x0100
        /*013a*/ 	.byte	0x08
	.zero		1


	//   ....[7]....
        /*013c*/ 	.word	0x00000870
        /*0140*/ 	.word	0x000000ff
        /*0144*/ 	.word	0x00000068
        /*0148*/ 	.short	0x0100
        /*014a*/ 	.byte	0x08
	.zero		1


	//   ....[8]....
        /*014c*/ 	.word	0x000008c0
        /*0150*/ 	.word	0x000000ff
        /*0154*/ 	.word	0x00000040
        /*0158*/ 	.short	0x0100
        /*015a*/ 	.byte	0x09
	.zero		1


	//   ....[9]....
        /*015c*/ 	.word	0x000008d0
        /*0160*/ 	.word	0x000000ff
        /*0164*/ 	.word	0x00000048
        /*0168*/ 	.short	0x0100
        /*016a*/ 	.byte	0x09
	.zero		1


	//   ....[10]....
        /*016c*/ 	.word	0x000008e0
        /*0170*/ 	.word	0x000000ff
        /*0174*/ 	.word	0x00000050
        /*0178*/ 	.short	0x0100
        /*017a*/ 	.byte	0x09
	.zero		1


	//   ....[11]....
        /*017c*/ 	.word	0x000008f0
        /*0180*/ 	.word	0x000000ff
        /*0184*/ 	.word	0x00000058
        /*0188*/ 	.short	0x0100
        /*018a*/ 	.byte	0x09
	.zero		1


	//   ....[12]....
        /*018c*/ 	.word	0x000017f0
        /*0190*/ 	.word	0x000000ff
        /*0194*/ 	.word	0xfffffff8
        /*0198*/ 	.short	0x010a
        /*019a*/ 	.byte	0x2b
	.zero		1


	//   ....[13]....
        /*019c*/ 	.word	0x000019b0
        /*01a0*/ 	.word	0x00000003
        /*01a4*/ 	.word	0x00000000
        /*01a8*/ 	.short	0x010a
        /*01aa*/ 	.byte	0x3f
	.zero		1


	//   ....[14]....
        /*01ac*/ 	.word	0x000019f0
        /*01b0*/ 	.word	0x00000003
        /*01b4*/ 	.word	0x00000000
        /*01b8*/ 	.short	0x010a
        /*01ba*/ 	.byte	0x3f
	.zero		1


	//   ....[15]....
        /*01bc*/ 	.word	0x00002230
        /*01c0*/ 	.word	0x000000ff
        /*01c4*/ 	.word	0x00000000
        /*01c8*/ 	.short	0x010a
        /*01ca*/ 	.byte	0x05
	.zero		1


	//   ....[16]....
        /*01cc*/ 	.word	0x00002270
        /*01d0*/ 	.word	0x000000ff
        /*01d4*/ 	.word	0x00000000
        /*01d8*/ 	.short	0x010a
        /*01da*/ 	.byte	0x05
	.zero		1


	//   ....[17]....
        /*01dc*/ 	.word	0x00002a10
        /*01e0*/ 	.word	0x00000005
        /*01e4*/ 	.word	0x00000000
        /*01e8*/ 	.short	0x0101
        /*01ea*/ 	.byte	0x3f
	.zero		1


	//   ....[18]....
        /*01ec*/ 	.word	0x00002b20
        /*01f0*/ 	.word	0x00000003
        /*01f4*/ 	.word	0x00000000
        /*01f8*/ 	.short	0x0101
        /*01fa*/ 	.byte	0x29
	.zero		1


	//   ....[19]....
        /*01fc*/ 	.word	0x00002c20
        /*0200*/ 	.word	0x00000003
        /*0204*/ 	.word	0x00000000
        /*0208*/ 	.short	0x0101
        /*020a*/ 	.byte	0x3f
	.zero		1


	//   ....[20]....
        /*020c*/ 	.word	0x00002ca0
        /*0210*/ 	.word	0x000000ff
        /*0214*/ 	.word	0x00000008
        /*0218*/ 	.short	0x010a
        /*021a*/ 	.byte	0x2b
	.zero		1


	//   ....[21]....
        /*021c*/ 	.word	0x00004ff0
        /*0220*/ 	.word	0x00000000
        /*0224*/ 	.word	0x00000000
        /*0228*/ 	.short	0x0101
        /*022a*/ 	.byte	0x29
	.zero		1


	//   ....[22]....
        /*022c*/ 	.word	0x00005930
        /*0230*/ 	.word	0x0000000d
        /*0234*/ 	.word	0x00000018
        /*0238*/ 	.short	0x010a
        /*023a*/ 	.byte	0x3f
	.zero		1


	//   ....[23]....
        /*023c*/ 	.word	0x00005f30
        /*0240*/ 	.word	0x00000006
        /*0244*/ 	.word	0x00000068
        /*0248*/ 	.short	0x0101
        /*024a*/ 	.byte	0x3f
	.zero		1


	//   ....[24]....
        /*024c*/ 	.word	0x00006660
        /*0250*/ 	.word	0x00000007
        /*0254*/ 	.word	0x00000000
        /*0258*/ 	.short	0x010a
        /*025a*/ 	.byte	0x3f
	.zero		1


	//   ....[25]....
        /*025c*/ 	.word	0x000066e0
        /*0260*/ 	.word	0x00000004
        /*0264*/ 	.word	0x00000000
        /*0268*/ 	.short	0x010a
        /*026a*/ 	.byte	0x3f
	.zero		1


	//   ....[26]....
        /*026c*/ 	.word	0x00006770
        /*0270*/ 	.word	0x00000005
        /*0274*/ 	.word	0x00000000
        /*0278*/ 	.short	0x010a
        /*027a*/ 	.byte	0x3f
	.zero		1


	//   ....[27]....
        /*027c*/ 	.word	0x000067e0
        /*0280*/ 	.word	0x00000003
        /*0284*/ 	.word	0xfffffff8
        /*0288*/ 	.short	0x010a
        /*028a*/ 	.byte	0x3f
	.zero		1


	//   ....[28]....
        /*028c*/ 	.word	0x00006830
        /*0290*/ 	.word	0x00000003
        /*0294*/ 	.word	0x00000000
        /*0298*/ 	.short	0x010a
        /*029a*/ 	.byte	0x3f
	.zero		1


	//   ....[29]....
        /*029c*/ 	.word	0x00006890
        /*02a0*/ 	.word	0x00000005
        /*02a4*/ 	.word	0x00000000
        /*02a8*/ 	.short	0x010a
        /*02aa*/ 	.byte	0x3f
	.zero		1


	//   ....[30]....
        /*02ac*/ 	.word	0x000068f0
        /*02b0*/ 	.word	0x00000003
        /*02b4*/ 	.word	0x00000008
        /*02b8*/ 	.short	0x010a
        /*02ba*/ 	.byte	0x3f
	.zero		1


	//   ....[31]....
        /*02bc*/ 	.word	0x000069c0
        /*02c0*/ 	.word	0x0000000d
        /*02c4*/ 	.word	0x00000018
        /*02c8*/ 	.short	0x010a
        /*02ca*/ 	.byte	0x3f
	.zero		1


	//   ....[32]....
        /*02cc*/ 	.word	0x00006a90
        /*02d0*/ 	.word	0x00000007
        /*02d4*/ 	.word	0x00000000
        /*02d8*/ 	.short	0x010a
        /*02da*/ 	.byte	0x3f
	.zero		1


	//   ....[33]....
        /*02dc*/ 	.word	0x00006ae0
        /*02e0*/ 	.word	0x00000004
        /*02e4*/ 	.word	0x00000000
        /*02e8*/ 	.short	0x010a
        /*02ea*/ 	.byte	0x3f
	.zero		1


	//----- nvinfo : EIATTR_NUM_MBARRIERS
	.align		4
.L_37:
        /*02ec*/ 	.byte	0x03, 0x38
        /*02ee*/ 	.short	0x000c


	//----- nvinfo : EIATTR_EXIT_INSTR_OFFSETS
	.align		4
        /*02f0*/ 	.byte	0x04, 0x1c
        /*02f2*/ 	.short	(.L_39 - .L_38)


	//   ....[0]....
.L_38:
        /*02f4*/ 	.word	0x000013d0


	//   ....[1]....
        /*02f8*/ 	.word	0x00001430


	//   ....[2]....
        /*02fc*/ 	.word	0x00005610


	//   ....[3]....
        /*0300*/ 	.word	0x00005640


	//   ....[4]....
        /*0304*/ 	.word	0x000067c0


	//----- nvinfo : EIATTR_MAX_THREADS
	.align		4
.L_39:
        /*0308*/ 	.byte	0x04, 0x05
        /*030a*/ 	.short	(.L_41 - .L_40)
.L_40:
        /*030c*/ 	.word	0x00000180
        /*0310*/ 	.word	0x00000001
        /*0314*/ 	.word	0x00000001


	//----- nvinfo : EIATTR_CRS_STACK_SIZE
	.align		4
.L_41:
        /*0318*/ 	.byte	0x04, 0x1e
        /*031a*/ 	.short	(.L_43 - .L_42)
.L_42:
        /*031c*/ 	.word	0x00000000


	//----- nvinfo : EIATTR_CBANK_PARAM_SIZE
	.align		4
.L_43:
        /*0320*/ 	.byte	0x03, 0x19
        /*0322*/ 	.short	0x0470


	//----- nvinfo : EIATTR_PARAM_CBANK
	.align		4
        /*0324*/ 	.byte	0x04, 0x0a
        /*0326*/ 	.short	(.L_45 - .L_44)
	.align		4
.L_44:
        /*0328*/ 	.word	index@(.nv.constant0._ZN7cutlass13device_kernelINS_4gemm6kernel13GemmUniversalIN4cute5tupleIJiiiiEEENS1_10collective13CollectiveMmaINS1_34MainloopSm90TmaGmmaWarpSpecializedILi3ENS5_IJNS4_1CILi2EEENSA_ILi1EEESC_EEENS1_32KernelTmaWarpSpecializedPingpongEEENS5_IJNSA_ILi64EEESG_NSA_ILi128EEEEEENS_10tfloat32_tENS5_IJlSC_lEEESJ_SK_NS4_8TiledMMAINS4_8MMA_AtomIJNS4_4SM904GMMA29MMA_64x64x8_F32TF32TF32_SS_TNILNSO_7ScaleInE1ELSQ_1EEEEEENS4_6LayoutINS5_IJSC_SC_SC_EEENS5_IJNSA_ILi0EEESV_SV_EEEEENS5_IJNS4_10UnderscoreESY_SY_EEEEENS4_13SM90_TMA_LOADENS4_14ComposedLayoutINS4_7SwizzleILi3ELi4ELi3EEENS4_18smem_ptr_flag_bitsILi32EEENST_INS5_IJNSA_ILi8EEENSA_ILi32EEEEEENS5_IJS18_SC_EEEEEEEvNS4_8identityENS4_23SM90_TMA_LOAD_MULTICASTES1C_vS1D_EENS_8epilogue10collective6detail29Sm90TmaWarpSpecializedAdapterINS1H_15DefaultEpilogueISJ_SK_SK_NS1G_6thread17LinearCombinationISJ_Li1EffLNS1L_9ScaleType4KindE0ELNS_15FloatRoundStyleE2ESJ_EENS1_15EpilogueDefaultEEEEEvvEEEEvNT_6ParamsE)
        /*032c*/ 	.short	0x0210
        /*032e*/ 	.short	0x0470


	//----- nvinfo : EIATTR_SW_WAR
	.align		4
.L_45:
        /*0330*/ 	.byte	0x04, 0x36
        /*0332*/ 	.short	(.L_47 - .L_46)
.L_46:
        /*0334*/ 	.word	0x00000008
.L_47:


//--------------------- .nv.callgraph             --------------------------
	.section	.nv.callgraph,"",@"SHT_CUDA_CALLGRAPH"
	.align	4
	.sectionentsize	8
	.align		4
        /*0000*/ 	.word	0x00000000
	.align		4
        /*0004*/ 	.word	0xffffffff
	.align		4
        /*0008*/ 	.word	index@(_ZN7cutlass13device_kernelINS_4gemm6kernel13GemmUniversalIN4cute5tupleIJiiiiEEENS1_10collective13CollectiveMmaINS1_34MainloopSm90TmaGmmaWarpSpecializedILi3ENS5_IJNS4_1CILi2EEENSA_ILi1EEESC_EEENS1_32KernelTmaWarpSpecializedPingpongEEENS5_IJNSA_ILi64EEESG_NSA_ILi128EEEEEENS_10tfloat32_tENS5_IJlSC_lEEESJ_SK_NS4_8TiledMMAINS4_8MMA_AtomIJNS4_4SM904GMMA29MMA_64x64x8_F32TF32TF32_SS_TNILNSO_7ScaleInE1ELSQ_1EEEEEENS4_6LayoutINS5_IJSC_SC_SC_EEENS5_IJNSA_ILi0EEESV_SV_EEEEENS5_IJNS4_10UnderscoreESY_SY_EEEEENS4_13SM90_TMA_LOADENS4_14ComposedLayoutINS4_7SwizzleILi3ELi4ELi3EEENS4_18smem_ptr_flag_bitsILi32EEENST_INS5_IJNSA_ILi8EEENSA_ILi32EEEEEENS5_IJS18_SC_EEEEEEEvNS4_8identityENS4_23SM90_TMA_LOAD_MULTICASTES1C_vS1D_EENS_8epilogue10collective6detail29Sm90TmaWarpSpecializedAdapterINS1H_15DefaultEpilogueISJ_SK_SK_NS1G_6thread17LinearCombinationISJ_Li1EffLNS1L_9ScaleType4KindE0ELNS_15FloatRoundStyleE2ESJ_EENS1_15EpilogueDefaultEEEEEvvEEEEvNT_6ParamsE)
	.align		4
        /*000c*/ 	.word	index@(__assertfail)
	.align		4
        /*0010*/ 	.word	0x00000000
	.align		4
        /*0014*/ 	.word	0xfffffffe
	.align		4
        /*0018*/ 	.word	0x00000000
	.align		4
        /*001c*/ 	.word	0xfffffffd
	.align		4
        /*0020*/ 	.word	0x00000000
	.align		4
        /*0024*/ 	.word	0xfffffffc


//--------------------- .nv.constant4             --------------------------
	.section	.nv.constant4,"a",@progbits
	.align	8
	.align		8
.nv.constant4:
        /*0000*/ 	.dword	__assertfail
	.align		8
        /*0008*/ 	.dword	__unnamed_1
	.align		8
        /*0010*/ 	.dword	_ZN40_INTERNAL_75865fa4_4_k_cu_3d889a3e_248684cuda3std3__45__cpo5beginE
	.align		8
        /*0018*/ 	.dword	_ZN40_INTERNAL_75865fa4_4_k_cu_3d889a3e_248684cuda3std3__45__cpo3endE
	.align		8
        /*0020*/ 	.dword	_ZN40_INTERNAL_75865fa4_4_k_cu_3d889a3e_248684cuda3std3__45__cpo6cbeginE
	.align		8
        /*0028*/ 	.dword	_ZN40_INTERNAL_75865fa4_4_k_cu_3d889a3e_248684cuda3std3__45__cpo4cendE
	.align		8
        /*0030*/ 	.dword	_ZN40_INTERNAL_75865fa4_4_k_cu_3d889a3e_248684cuda3std3__442_GLOBAL__N__75865fa4_4_k_cu_3d889a3e_248686ignoreE
	.align		8
        /*0038*/ 	.dword	_ZN40_INTERNAL_75865fa4_4_k_cu_3d889a3e_248684cuda3std3__419piecewise_constructE
	.align		8
        /*0040*/ 	.dword	_ZN40_INTERNAL_75865fa4_4_k_cu_3d889a3e_248684cuda3std3__48in_placeE
	.align		8
        /*0048*/ 	.dword	_ZN40_INTERNAL_75865fa4_4_k_cu_3d889a3e_248684cuda3std6ranges3__45__cpo4swapE
	.align		8
        /*0050*/ 	.dword	_ZN40_INTERNAL_75865fa4_4_k_cu_3d889a3e_248684cuda3std6ranges3__45__cpo9iter_moveE
	.align		8
        /*0058*/ 	.dword	_ZN40_INTERNAL_75865fa4_4_k_cu_3d889a3e_248684cute7productE
	.align		8
        /*0060*/ 	.dword	_ZN40_INTERNAL_75865fa4_4_k_cu_3d889a3e_248684cute1_E
	.align		8
        /*0068*/ 	.dword	$str$22
	.align		8
        /*0070*/ 	.dword	$str$23


//--------------------- .text._ZN7cutlass13device_kernelINS_4gemm6kernel13GemmUniversalIN4cute5tupleIJiiiiEEENS1_10collective13CollectiveMmaINS1_34MainloopSm90TmaGmmaWarpSpecializedILi3ENS5_IJNS4_1CILi2EEENSA_ILi1EEESC_EEENS1_32KernelTmaWarpSpecializedPingpongEEENS5_IJNSA_ILi64EEESG_NSA_ILi128EEEEEENS_10tfloat32_tENS5_IJlSC_lEEESJ_SK_NS4_8TiledMMAINS4_8MMA_AtomIJNS4_4SM904GMMA29MMA_64x64x8_F32TF32TF32_SS_TNILNSO_7ScaleInE1ELSQ_1EEEEEENS4_6LayoutINS5_IJSC_SC_SC_EEENS5_IJNSA_ILi0EEESV_SV_EEEEENS5_IJNS4_10UnderscoreESY_SY_EEEEENS4_13SM90_TMA_LOADENS4_14ComposedLayoutINS4_7SwizzleILi3ELi4ELi3EEENS4_18smem_ptr_flag_bitsILi32EEENST_INS5_IJNSA_ILi8EEENSA_ILi32EEEEEENS5_IJS18_SC_EEEEEEEvNS4_8identityENS4_23SM90_TMA_LOAD_MULTICASTES1C_vS1D_EENS_8epilogue10collective6detail29Sm90TmaWarpSpecializedAdapterINS1H_15DefaultEpilogueISJ_SK_SK_NS1G_6thread17LinearCombinationISJ_Li1EffLNS1L_9ScaleType4KindE0ELNS_15FloatRoundStyleE2ESJ_EENS1_15EpilogueDefaultEEEEEvvEEEEvNT_6ParamsE --------------------------
	.section	.text._ZN7cutlass13device_kernelINS_4gemm6kernel13GemmUniversalIN4cute5tupleIJiiiiEEENS1_10collective13CollectiveMmaINS1_34MainloopSm90TmaGmmaWarpSpecializedILi3ENS5_IJNS4_1CILi2EEENSA_ILi1EEESC_EEENS1_32KernelTmaWarpSpecializedPingpongEEENS5_IJNSA_ILi64EEESG_NSA_ILi128EEEEEENS_10tfloat32_tENS5_IJlSC_lEEESJ_SK_NS4_8TiledMMAINS4_8MMA_AtomIJNS4_4SM904GMMA29MMA_64x64x8_F32TF32TF32_SS_TNILNSO_7ScaleInE1ELSQ_1EEEEEENS4_6LayoutINS5_IJSC_SC_SC_EEENS5_IJNSA_ILi0EEESV_SV_EEEEENS5_IJNS4_10UnderscoreESY_SY_EEEEENS4_13SM90_TMA_LOADENS4_14ComposedLayoutINS4_7SwizzleILi3ELi4ELi3EEENS4_18smem_ptr_flag_bitsILi32EEENST_INS5_IJNSA_ILi8EEENSA_ILi32EEEEEENS5_IJS18_SC_EEEEEEEvNS4_8identityENS4_23SM90_TMA_LOAD_MULTICASTES1C_vS1D_EENS_8epilogue10collective6detail29Sm90TmaWarpSpecializedAdapterINS1H_15DefaultEpilogueISJ_SK_SK_NS1G_6thread17LinearCombinationISJ_Li1EffLNS1L_9ScaleType4KindE0ELNS_15FloatRoundStyleE2ESJ_EENS1_15EpilogueDefaultEEEEEvvEEEEvNT_6ParamsE,"ax",@progbits
	.align	128
.text._ZN7cutlass13device_kernelINS_4gemm6kernel13GemmUniversalIN4cute5tupleIJiiiiEEENS1_10collective13CollectiveMmaINS1_34MainloopSm90TmaGmmaWarpSpecializedILi3ENS5_IJNS4_1CILi2EEENSA_ILi1EEESC_EEENS1_32KernelTmaWarpSpecializedPingpongEEENS5_IJNSA_ILi64EEESG_NSA_ILi128EEEEEENS_10tfloat32_tENS5_IJlSC_lEEESJ_SK_NS4_8TiledMMAINS4_8MMA_AtomIJNS4_4SM904GMMA29MMA_64x64x8_F32TF32TF32_SS_TNILNSO_7ScaleInE1ELSQ_1EEEEEENS4_6LayoutINS5_IJSC_SC_SC_EEENS5_IJNSA_ILi0EEESV_SV_EEEEENS5_IJNS4_10UnderscoreESY_SY_EEEEENS4_13SM90_TMA_LOADENS4_14ComposedLayoutINS4_7SwizzleILi3ELi4ELi3EEENS4_18smem_ptr_flag_bitsILi32EEENST_INS5_IJNSA_ILi8EEENSA_ILi32EEEEEENS5_IJS18_SC_EEEEEEEvNS4_8identityENS4_23SM90_TMA_LOAD_MULTICASTES1C_vS1D_EENS_8epilogue10collective6detail29Sm90TmaWarpSpecializedAdapterINS1H_15DefaultEpilogueISJ_SK_SK_NS1G_6thread17LinearCombinationISJ_Li1EffLNS1L_9ScaleType4KindE0ELNS_15FloatRoundStyleE2ESJ_EENS1_15EpilogueDefaultEEEEEvvEEEEvNT_6ParamsE:
        .type           _ZN7cutlass13device_kernelINS_4gemm6kernel13GemmUniversalIN4cute5tupleIJiiiiEEENS1_10collective13CollectiveMmaINS1_34MainloopSm90TmaGmmaWarpSpecializedILi3ENS5_IJNS4_1CILi2EEENSA_ILi1EEESC_EEENS1_32KernelTmaWarpSpecializedPingpongEEENS5_IJNSA_ILi64EEESG_NSA_ILi128EEEEEENS_10tfloat32_tENS5_IJlSC_lEEESJ_SK_NS4_8TiledMMAINS4_8MMA_AtomIJNS4_4SM904GMMA29MMA_64x64x8_F32TF32TF32_SS_TNILNSO_7ScaleInE1ELSQ_1EEEEEENS4_6LayoutINS5_IJSC_SC_SC_EEENS5_IJNSA_ILi0EEESV_SV_EEEEENS5_IJNS4_10UnderscoreESY_SY_EEEEENS4_13SM90_TMA_LOADENS4_14ComposedLayoutINS4_7SwizzleILi3ELi4ELi3EEENS4_18smem_ptr_flag_bitsILi32EEENST_INS5_IJNSA_ILi8EEENSA_ILi32EEEEEENS5_IJS18_SC_EEEEEEEvNS4_8identityENS4_23SM90_TMA_LOAD_MULTICASTES1C_vS1D_EENS_8epilogue10collective6detail29Sm90TmaWarpSpecializedAdapterINS1H_15DefaultEpilogueISJ_SK_SK_NS1G_6thread17LinearCombinationISJ_Li1EffLNS1L_9ScaleType4KindE0ELNS_15FloatRoundStyleE2ESJ_EENS1_15EpilogueDefaultEEEEEvvEEEEvNT_6ParamsE,@function
        .size           _ZN7cutlass13device_kernelINS_4gemm6kernel13GemmUniversalIN4cute5tupleIJiiiiEEENS1_10collective13CollectiveMmaINS1_34MainloopSm90TmaGmmaWarpSpecializedILi3ENS5_IJNS4_1CILi2EEENSA_ILi1EEESC_EEENS1_32KernelTmaWarpSpecializedPingpongEEENS5_IJNSA_ILi64EEESG_NSA_ILi128EEEEEENS_10tfloat32_tENS5_IJlSC_lEEESJ_SK_NS4_8TiledMMAINS4_8MMA_AtomIJNS4_4SM904GMMA29MMA_64x64x8_F32TF32TF32_SS_TNILNSO_7ScaleInE1ELSQ_1EEEEEENS4_6LayoutINS5_IJSC_SC_SC_EEENS5_IJNSA_ILi0EEESV_SV_EEEEENS5_IJNS4_10UnderscoreESY_SY_EEEEENS4_13SM90_TMA_LOADENS4_14ComposedLayoutINS4_7SwizzleILi3ELi4ELi3EEENS4_18smem_ptr_flag_bitsILi32EEENST_INS5_IJNSA_ILi8EEENSA_ILi32EEEEEENS5_IJS18_SC_EEEEEEEvNS4_8identityENS4_23SM90_TMA_LOAD_MULTICASTES1C_vS1D_EENS_8epilogue10collective6detail29Sm90TmaWarpSpecializedAdapterINS1H_15DefaultEpilogueISJ_SK_SK_NS1G_6thread17LinearCombinationISJ_Li1EffLNS1L_9ScaleType4KindE0ELNS_15FloatRoundStyleE2ESJ_EENS1_15EpilogueDefaultEEEEEvvEEEEvNT_6ParamsE,(.L_x_135 - _ZN7cutlass13device_kernelINS_4gemm6kernel13GemmUniversalIN4cute5tupleIJiiiiEEENS1_10collective13CollectiveMmaINS1_34MainloopSm90TmaGmmaWarpSpecializedILi3ENS5_IJNS4_1CILi2EEENSA_ILi1EEESC_EEENS1_32KernelTmaWarpSpecializedPingpongEEENS5_IJNSA_ILi64EEESG_NSA_ILi128EEEEEENS_10tfloat32_tENS5_IJlSC_lEEESJ_SK_NS4_8TiledMMAINS4_8MMA_AtomIJNS4_4SM904GMMA29MMA_64x64x8_F32TF32TF32_SS_TNILNSO_7ScaleInE1ELSQ_1EEEEEENS4_6LayoutINS5_IJSC_SC_SC_EEENS5_IJNSA_ILi0EEESV_SV_EEEEENS5_IJNS4_10UnderscoreESY_SY_EEEEENS4_13SM90_TMA_LOADENS4_14ComposedLayoutINS4_7SwizzleILi3ELi4ELi3EEENS4_18smem_ptr_flag_bitsILi32EEENST_INS5_IJNSA_ILi8EEENSA_ILi32EEEEEENS5_IJS18_SC_EEEEEEEvNS4_8identityENS4_23SM90_TMA_LOAD_MULTICASTES1C_vS1D_EENS_8epilogue10collective6detail29Sm90TmaWarpSpecializedAdapterINS1H_15DefaultEpilogueISJ_SK_SK_NS1G_6thread17LinearCombinationISJ_Li1EffLNS1L_9ScaleType4KindE0ELNS_15FloatRoundStyleE2ESJ_EENS1_15EpilogueDefaultEEEEEvvEEEEvNT_6ParamsE)
        .other          _ZN7cutlass13device_kernelINS_4gemm6kernel13GemmUniversalIN4cute5tupleIJiiiiEEENS1_10collective13CollectiveMmaINS1_34MainloopSm90TmaGmmaWarpSpecializedILi3ENS5_IJNS4_1CILi2EEENSA_ILi1EEESC_EEENS1_32KernelTmaWarpSpecializedPingpongEEENS5_IJNSA_ILi64EEESG_NSA_ILi128EEEEEENS_10tfloat32_tENS5_IJlSC_lEEESJ_SK_NS4_8TiledMMAINS4_8MMA_AtomIJNS4_4SM904GMMA29MMA_64x64x8_F32TF32TF32_SS_TNILNSO_7ScaleInE1ELSQ_1EEEEEENS4_6LayoutINS5_IJSC_SC_SC_EEENS5_IJNSA_ILi0EEESV_SV_EEEEENS5_IJNS4_10UnderscoreESY_SY_EEEEENS4_13SM90_TMA_LOADENS4_14ComposedLayoutINS4_7SwizzleILi3ELi4ELi3EEENS4_18smem_ptr_flag_bitsILi32EEENST_INS5_IJNSA_ILi8EEENSA_ILi32EEEEEENS5_IJS18_SC_EEEEEEEvNS4_8identityENS4_23SM90_TMA_LOAD_MULTICASTES1C_vS1D_EENS_8epilogue10collective6detail29Sm90TmaWarpSpecializedAdapterINS1H_15DefaultEpilogueISJ_SK_SK_NS1G_6thread17LinearCombinationISJ_Li1EffLNS1L_9ScaleType4KindE0ELNS_15FloatRoundStyleE2ESJ_EENS1_15EpilogueDefaultEEEEEvvEEEEvNT_6ParamsE,@"STO_CUDA_ENTRY STV_DEFAULT"
_ZN7cutlass13device_kernelINS_4gemm6kernel13GemmUniversalIN4cute5tupleIJiiiiEEENS1_10collective13CollectiveMmaINS1_34MainloopSm90TmaGmmaWarpSpecializedILi3ENS5_IJNS4_1CILi2EEENSA_ILi1EEESC_EEENS1_32KernelTmaWarpSpecializedPingpongEEENS5_IJNSA_ILi64EEESG_NSA_ILi128EEEEEENS_10tfloat32_tENS5_IJlSC_lEEESJ_SK_NS4_8TiledMMAINS4_8MMA_AtomIJNS4_4SM904GMMA29MMA_64x64x8_F32TF32TF32_SS_TNILNSO_7ScaleInE1ELSQ_1EEEEEENS4_6LayoutINS5_IJSC_SC_SC_EEENS5_IJNSA_ILi0EEESV_SV_EEEEENS5_IJNS4_10UnderscoreESY_SY_EEEEENS4_13SM90_TMA_LOADENS4_14ComposedLayoutINS4_7SwizzleILi3ELi4ELi3EEENS4_18smem_ptr_flag_bitsILi32EEENST_INS5_IJNSA_ILi8EEENSA_ILi32EEEEEENS5_IJS18_SC_EEEEEEEvNS4_8identityENS4_23SM90_TMA_LOAD_MULTICASTES1C_vS1D_EENS_8epilogue10collective6detail29Sm90TmaWarpSpecializedAdapterINS1H_15DefaultEpilogueISJ_SK_SK_NS1G_6thread17LinearCombinationISJ_Li1EffLNS1L_9ScaleType4KindE0ELNS_15FloatRoundStyleE2ESJ_EENS1_15EpilogueDefaultEEEEEvvEEEEvNT_6ParamsE:
[----:B------:R-:W0:Y:S02]  /*0000*/  LDC R1, c[0x0][0x28] ;  /* 0x00000a00ff017b82 */ /* 0x000e240000000800 */
[----:B0-----:R-:W-:Y:S01]  /*0010*/  VIADD R1, R1, 0xfffffff8 ;  /* 0xfffffff801017836 */ /* 0x001fe20000000000 */
[----:B------:R-:W0:Y:S01]  /*0020*/  S2R R4, SR_TID.X ;  /* 0x0000000000047919 */ /* 0x000e220000002100 */
[----:B------:R-:W-:Y:S01]  /*0030*/  ELECT P0, URZ, PT ;  /* 0x00000000003f782f */ /* 0x000fe20003800000 */
[----:B------:R-:W-:Y:S01]  /*0040*/  BSSY B0, `(.L_x_0) ;  /* 0x000000f000007945 */ /* 0x000fe20003800000 */
[--C-:B0-----:R-:W-:Y:S02]  /*0050*/  SHF.R.U32.HI R0, RZ, 0x5, R4.reuse ;  /* 0x00000005ff007819 */ /* 0x101fe40000011604 */
[----:B------:R-:W-:-:S03]  /*0060*/  SHF.R.U32.HI R7, RZ, 0x7, R4 ;  /* 0x00000007ff077819 */ /* 0x000fc60000011604 */
[----:B------:R-:W0:Y:S04]  /*0070*/  SHFL.IDX PT, R2, R0, RZ, 0x1f ;  /* 0x00001fff00027589 */ /* 0x000e2800000e0000 */
[----:B------:R1:W2:Y:S01]  /*0080*/  SHFL.IDX PT, R10, R7, RZ, 0x1f ;  /* 0x00001fff070a7589 */ /* 0x0002a200000e0000 */
[----:B0-----:R-:W-:-:S13]  /*0090*/  ISETP.NE.OR P0, PT, R2, RZ, !P0 ;  /* 0x000000ff0200720c */ /* 0x001fda0004705670 */
[----:B-12---:R-:W-:Y:S05]  /*00a0*/  @P0 BRA `(.L_x_1) ;  /* 0x0000000000200947 */ /* 0x006fea0003800000 */
[----:B------:R-:W-:Y:S02]  /*00b0*/  ULDC.64 UR4, c[0x0][0x198] ;  /* 0x0000660000047ab9 */ /* 0x000fe40000000a00 */
[----:B------:R-:W-:Y:S02]  /*00c0*/  UIADD3 UR6, UP0, UR4, 0xf0, URZ ;  /* 0x000000f004067890 */ /* 0x000fe4000ff1e03f */
[----:B------:R-:W-:Y:S02]  /*00d0*/  UIADD3 UR4, UP1, UR4, 0x1f0, URZ ;  /* 0x000001f004047890 */ /* 0x000fe4000ff3e03f */
[----:B------:R-:W-:Y:S02]  /*00e0*/  UIADD3.X UR7, URZ, UR5, URZ, UP0, !UPT ;  /* 0x000000053f077290 */ /* 0x000fe400087fe43f */
[----:B------:R-:W-:-:S07]  /*00f0*/  UIADD3.X UR5, URZ, UR5, URZ, UP1, !UPT ;  /* 0x000000053f057290 */ /* 0x000fce0008ffe43f */
[----:B------:R0:W-:Y:S02]  /*0100*/  UTMACCTL.PF [UR6] ;  /* 0x00000000060079b9 */ /* 0x0001e40008040000 */
[----:B------:R0:W-:Y:S02]  /*0110*/  UTMACCTL.PF [UR4] ;  /* 0x00000000040079b9 */ /* 0x0001e40008040000 */
[----:B0-----:R-:W-:Y:S01]  /*0120*/  NOP ;  /* 0x0000000000007918 */ /* 0x001fe20000000000 */
.L_x_1:
[----:B------:R-:W-:Y:S05]  /*0130*/  BSYNC B0 ;  /* 0x0000000000007941 */ /* 0x000fea0003800000 */
.L_x_0:
[----:B------:R-:W0:Y:S02]  /*0140*/  SHFL.IDX PT, R9, R0, RZ, 0x1f ;  /* 0x00001fff00097589 */ /* 0x000e2400000e0000 */
[----:B0-----:R-:W-:-:S13]  /*0150*/  ISETP.NE.AND P0, PT, R9, RZ, PT ;  /* 0x000000ff0900720c */ /* 0x001fda0003f05270 */
[----:B------:R-:W-:Y:S05]  /*0160*/  @P0 BRA `(.L_x_2) ;  /* 0x0000000000500947 */ /* 0x000fea0003800000 */
[----:B------:R-:W0:Y:S01]  /*0170*/  S2UR UR8, SR_CgaCtaId ;  /* 0x00000000000879c3 */ /* 0x000e220000008800 */
[----:B------:R-:W-:Y:S01]  /*0180*/  UMOV UR4, 0x400 ;  /* 0x0000040000047882 */ /* 0x000fe20000000000 */
[----:B------:R-:W-:Y:S01]  /*0190*/  UMOV UR5, 0x1 ;  /* 0x0000000100057882 */ /* 0x000fe20000000000 */
[----:B------:R-:W-:Y:S01]  /*01a0*/  UMOV UR6, 0x2 ;  /* 0x0000000200067882 */ /* 0x000fe20000000000 */
[----:B------:R-:W-:Y:S01]  /*01b0*/  ELECT P0, URZ, PT ;  /* 0x00000000003f782f */ /* 0x000fe20003800000 */
[----:B------:R-:W-:-:S04]  /*01c0*/  UIADD3 UR6, -UR6, 0x100000, URZ ;  /* 0x0010000006067890 */ /* 0x000fc8000fffe13f */
[----:B------:R-:W-:Y:S02]  /*01d0*/  USHF.L.U32 UR7, UR6, 0xb, URZ ;  /* 0x0000000b06077899 */ /* 0x000fe4000800063f */
[----:B------:R-:W-:Y:S02]  /*01e0*/  USHF.L.U32 UR6, UR6, 0x1, URZ ;  /* 0x0000000106067899 */ /* 0x000fe4000800063f */
[----:B0-----:R-:W-:Y:S02]  /*01f0*/  ULEA UR8, UR8, UR4, 0x18 ;  /* 0x0000000408087291 */ /* 0x001fe4000f8ec03f */
[----:B------:R-:W-:-:S04]  /*0200*/  UIADD3 UR4, -UR5, 0x100000, URZ ;  /* 0x0010000005047890 */ /* 0x000fc8000fffe13f */
[----:B------:R-:W-:Y:S02]  /*0210*/  USHF.L.U32 UR5, UR4, 0xb, URZ ;  /* 0x0000000b04057899 */ /* 0x000fe4000800063f */
[----:B------:R-:W-:Y:S01]  /*0220*/  USHF.L.U32 UR4, UR4, 0x1, URZ ;  /* 0x0000000104047899 */ /* 0x000fe2000800063f */
[----:B------:R-:W0:Y:S11]  /*0230*/  FENCE.VIEW.ASYNC.S ;  /* 0x00000000000073c6 */ /* 0x000e360000000000 */
[----:B0-----:R0:W1:Y:S01]  /*0240*/  SYNCS.EXCH.64 URZ, [UR8], UR4 ;  /* 0x00000004083f75b2 */ /* 0x0010620008000100 */
[----:B------:R0:W2:Y:S01]  /*0250*/  SYNCS.EXCH.64 URZ, [UR8+0x18], UR6 ;  /* 0x00001806083f75b2 */ /* 0x0000a20008000100 */
[----:B------:R0:W3:Y:S01]  /*0260*/  SYNCS.EXCH.64 URZ, [UR8+0x8], UR4 ;  /* 0x00000804083f75b2 */ /* 0x0000e20008000100 */
[----:B------:R0:W4:Y:S01]  /*0270*/  SYNCS.EXCH.64 URZ, [UR8+0x20], UR6 ;  /* 0x00002006083f75b2 */ /* 0x0001220008000100 */
[----:B------:R0:W0:Y:S01]  /*0280*/  SYNCS.EXCH.64 URZ, [UR8+0x10], UR4 ;  /* 0x00001004083f75b2 */ /* 0x0000220008000100 */
[----:B------:R0:W0:Y:S01]  /*0290*/  SYNCS.EXCH.64 URZ, [UR8+0x28], UR6 ;  /* 0x00002806083f75b2 */ /* 0x0000220008000100 */
[----:B------:R-:W-:Y:S01]  /*02a0*/  NOP ;  /* 0x0000000000007918 */ /* 0x000fe20000000000 */
.L_x_2:
[----:B------:R-:W5:Y:S01]  /*02b0*/  SHFL.IDX PT, R12, R0, RZ, 0x1f ;  /* 0x00001fff000c7589 */ /* 0x000f6200000e0000 */
[----:B------:R-:W1:Y:S01]  /*02c0*/  S2UR UR12, SR_CTAID.X ;  /* 0x00000000000c79c3 */ /* 0x000e620000002500 */
[----:B------:R-:W-:Y:S02]  /*02d0*/  SHF.R.S32.HI R3, RZ, 0x1f, R4 ;  /* 0x0000001fff037819 */ /* 0x000fe40000011404 */
[----:B------:R-:W-:Y:S01]  /*02e0*/  ELECT P0, URZ, PT ;  /* 0x00000000003f782f */ /* 0x000fe20003800000 */
[----:B------:R-:W2:Y:S01]  /*02f0*/  SHFL.IDX PT, R11, R0, RZ, 0x1f ;  /* 0x00001fff000b7589 */ /* 0x000ea200000e0000 */
[----:B0-----:R-:W-:Y:S01]  /*0300*/  ULDC UR4, c[0x0][0x150] ;  /* 0x0000540000047ab9 */ /* 0x001fe20000000800 */
[----:B------:R-:W-:Y:S02]  /*0310*/  LEA.HI R3, R3, R4, RZ, 0x7 ;  /* 0x0000000403037211 */ /* 0x000fe400078f38ff */
[----:B------:R-:W-:Y:S01]  /*0320*/  ELECT P1, URZ, PT ;  /* 0x00000000003f782f */ /* 0x000fe20003820000 */
[----:B------:R-:W0:Y:S01]  /*0330*/  S2R R6, SR_CTAID.Y ;  /* 0x0000000000067919 */ /* 0x000e220000002600 */
[----:B------:R-:W3:Y:S01]  /*0340*/  LDC R14, c[0x0][0x144] ;  /* 0x00005100ff0e7b82 */ /* 0x000ee20000000800 */
[----:B------:R-:W-:Y:S01]  /*0350*/  LOP3.LUT R3, R3, 0xffffff80, RZ, 0xc0, !PT ;  /* 0xffffff8003037812 */ /* 0x000fe200078ec0ff */
[----:B------:R-:W-:Y:S01]  /*0360*/  UMOV UR11, 0x80 ;  /* 0x00000080000b7882 */ /* 0x000fe20000000000 */
[----:B------:R-:W4:Y:S01]  /*0370*/  SHFL.IDX PT, R16, R7, RZ, 0x1f ;  /* 0x00001fff07107589 */ /* 0x000f2200000e0000 */
[----:B------:R-:W-:Y:S01]  /*0380*/  NOP ;  /* 0x0000000000007918 */ /* 0x000fe20000000000 */
[----:B------:R-:W-:Y:S01]  /*0390*/  NOP ;  /* 0x0000000000007918 */ /* 0x000fe20000000000 */
[----:B------:R-:W-:Y:S01]  /*03a0*/  IMAD.IADD R5, R4, 0x1, -R3 ;  /* 0x0000000104057824 */ /* 0x000fe200078e0a03 */
[C---:B------:R-:W-:Y:S01]  /*03b0*/  ISETP.NE.AND P4, PT, R10.reuse, RZ, PT ;  /* 0x000000ff0a00720c */ /* 0x040fe20003f85270 */
[----:B------:R-:W4:Y:S01]  /*03c0*/  LDC R15, c[0x0][0x140] ;  /* 0x00005000ff0f7b82 */ /* 0x000f220000000800 */
[----:B------:R-:W-:-:S02]  /*03d0*/  VIADD R36, R10, 0xffffffff ;  /* 0xffffffff0a247836 */ /* 0x000fc40000000000 */
[----:B------:R-:W-:Y:S01]  /*03e0*/  SHF.R.S32.HI R8, RZ, 0x1f, R5 ;  /* 0x0000001fff087819 */ /* 0x000fe20000011405 */
[----:B------:R-:W-:Y:S02]  /*03f0*/  IMAD.MOV.U32 R57, RZ, RZ, 0x1 ;  /* 0x00000001ff397424 */ /* 0x000fe400078e00ff */
[----:B------:R-:W-:Y:S02]  /*0400*/  ISETP.GE.U32.AND P6, PT, R36, 0x2, PT ;  /* 0x000000022400780c */ /* 0x000fe40003fc6070 */
[----:B-----5:R-:W-:Y:S01]  /*0410*/  ISETP.NE.OR P0, PT, R12, RZ, !P0 ;  /* 0x000000ff0c00720c */ /* 0x020fe20004705670 */
[----:B------:R-:W5:Y:S01]  /*0420*/  LDC R25, c[0x0][0x148] ;  /* 0x00005200ff197b82 */ /* 0x000f620000000800 */
[----:B-1----:R-:W-:Y:S02]  /*0430*/  I2FP.F32.U32 R12, UR12 ;  /* 0x0000000c000c7c45 */ /* 0x002fe40008201000 */
[----:B------:R-:W-:Y:S02]  /*0440*/  LEA.HI R3, R8, R5, RZ, 0x3 ;  /* 0x0000000508037211 */ /* 0x000fe400078f18ff */
[----:B--2---:R-:W-:Y:S01]  /*0450*/  ISETP.NE.OR P1, PT, R11, RZ, !P1 ;  /* 0x000000ff0b00720c */ /* 0x004fe20004f25670 */
[----:B------:R-:W-:Y:S01]  /*0460*/  FMUL R13, R12, UR4 ;  /* 0x000000040c0d7c20 */ /* 0x000fe20008400000 */
[--C-:B------:R-:W-:Y:S01]  /*0470*/  SHF.R.S32.HI R0, RZ, 0x3, R3.reuse ;  /* 0x00000003ff007819 */ /* 0x100fe20000011403 */
[----:B------:R-:W-:Y:S01]  /*0480*/  ULDC UR4, c[0x0][0x154] ;  /* 0x0000550000047ab9 */ /* 0x000fe20000000800 */
[----:B------:R-:W-:-:S02]  /*0490*/  SHF.R.S32.HI R3, RZ, 0x1f, R3 ;  /* 0x0000001fff037819 */ /* 0x000fc40000011403 */
[----:B------:R-:W-:Y:S01]  /*04a0*/  SHF.R.S32.HI R12, RZ, 0x1f, R9 ;  /* 0x0000001fff0c7819 */ /* 0x000fe20000011409 */
[----:B------:R-:W1:Y:S01]  /*04b0*/  F2I.U32.TRUNC.NTZ R13, R13 ;  /* 0x0000000d000d7305 */ /* 0x000e62000020f000 */
[----:B------:R-:W-:Y:S01]  /*04c0*/  LEA.HI R11, R3, R0, RZ, 0x2 ;  /* 0x00000000030b7211 */ /* 0x000fe200078f10ff */
[----:B------:R-:W-:Y:S01]  /*04d0*/  VOTEU.ALL UP1, P0 ;  /* 0x00000000003f7886 */ /* 0x000fe20000020000 */
[----:B------:R-:W-:Y:S01]  /*04e0*/  LEA.HI R12, R12, R9, RZ, 0x2 ;  /* 0x000000090c0c7211 */ /* 0x000fe200078f10ff */
[----:B------:R-:W-:Y:S01]  /*04f0*/  VOTEU.ALL UP0, P0 ;  /* 0x00000000003f7886 */ /* 0x000fe20000000000 */
[----:B------:R-:W-:Y:S01]  /*0500*/  SHF.R.S32.HI R3, RZ, 0x1f, R2 ;  /* 0x0000001fff037819 */ /* 0x000fe20000011402 */
[----:B------:R-:W-:Y:S01]  /*0510*/  VOTEU.ALL UP2, P1 ;  /* 0x00000000003f7886 */ /* 0x000fe20000840000 */
[----:B------:R-:W-:Y:S01]  /*0520*/  LOP3.LUT R11, R11, 0xfffffffc, RZ, 0xc0, !PT ;  /* 0xfffffffc0b0b7812 */ /* 0x000fe200078ec0ff */
[----:B------:R-:W2:Y:S01]  /*0530*/  @!UP1 S2UR UR7, SR_CgaCtaId ;  /* 0x00000000000799c3 */ /* 0x000ea20000008800 */
[----:B------:R-:W-:Y:S01]  /*0540*/  LOP3.LUT R12, R12, 0x3ffffffc, RZ, 0xc0, !PT ;  /* 0x3ffffffc0c0c7812 */ /* 0x000fe200078ec0ff */
[----:B------:R-:W-:Y:S01]  /*0550*/  @!UP1 UMOV UR6, 0x400 ;  /* 0x0000040000069882 */ /* 0x000fe20000000000 */
[----:B------:R-:W-:Y:S01]  /*0560*/  LEA.HI R3, R3, R2, RZ, 0x2 ;  /* 0x0000000203037211 */ /* 0x000fe200078f10ff */
[----:B------:R-:W-:Y:S01]  /*0570*/  IMAD.IADD R11, R0, 0x1, -R11 ;  /* 0x00000001000b7824 */ /* 0x000fe200078e0a0b */
[----:B------:R-:W-:Y:S01]  /*0580*/  @!UP2 UMOV UR9, 0x400 ;  /* 0x000004000009a882 */ /* 0x000fe20000000000 */
[----:B------:R-:W-:Y:S01]  /*0590*/  IMAD.IADD R12, R9, 0x1, -R12 ;  /* 0x00000001090c7824 */ /* 0x000fe200078e0a0c */
[----:B------:R-:W-:Y:S01]  /*05a0*/  LOP3.LUT R3, R3, 0xfffffffc, RZ, 0xc0, !PT ;  /* 0xfffffffc03037812 */ /* 0x000fe200078ec0ff */
[----:B------:R-:W5:Y:S01]  /*05b0*/  @!UP2 S2UR UR10, SR_CgaCtaId ;  /* 0x00000000000aa9c3 */ /* 0x000f620000008800 */
[----:B-1----:R-:W-:Y:S01]  /*05c0*/  IMAD.MOV R13, RZ, RZ, -R13 ;  /* 0x000000ffff0d7224 */ /* 0x002fe200078e0a0d */
[----:B------:R-:W-:Y:S01]  /*05d0*/  VOTEU.ALL UP3, P1 ;  /* 0x00000000003f7886 */ /* 0x000fe20000860000 */
[----:B------:R-:W-:Y:S01]  /*05e0*/  IMAD R11, R12, 0x4, R11 ;  /* 0x000000040c0b7824 */ /* 0x000fe200078e020b */
[----:B------:R-:W-:Y:S01]  /*05f0*/  VOTEU.ALL UP4, P1 ;  /* 0x00000000003f7886 */ /* 0x000fe20000880000 */
[----:B------:R-:W-:Y:S01]  /*0600*/  IMAD.IADD R9, R2, 0x1, -R3 ;  /* 0x0000000102097824 */ /* 0x000fe200078e0a03 */
[----:B0-----:R-:W-:Y:S01]  /*0610*/  I2FP.F32.U32 R2, R6 ;  /* 0x0000000600027245 */ /* 0x001fe20000201000 */
[----:B---3--:R-:W-:Y:S01]  /*0620*/  IMAD R21, R14, R13, UR12 ;  /* 0x0000000c0e157e24 */ /* 0x008fe2000f8e020d */
[C---:B------:R-:W-:Y:S01]  /*0630*/  LEA.HI R0, R11.reuse, R11, RZ, 0x1 ;  /* 0x0000000b0b007211 */ /* 0x040fe200078f08ff */
[C---:B------:R-:W-:Y:S01]  /*0640*/  IMAD.SHL.U32 R56, R11.reuse, 0x4, RZ ;  /* 0x000000040b387824 */ /* 0x040fe200078e00ff */
[----:B------:R-:W-:Y:S01]  /*0650*/  VOTEU.ALL UP5, P1 ;  /* 0x00000000003f7886 */ /* 0x000fe200008a0000 */
[----:B------:R-:W-:Y:S01]  /*0660*/  FMUL R2, R2, UR4 ;  /* 0x0000000402027c20 */ /* 0x000fe20008400000 */
[----:B------:R-:W-:Y:S01]  /*0670*/  LOP3.LUT R0, R0, 0xfffffffe, RZ, 0xc0, !PT ;  /* 0xfffffffe00007812 */ /* 0x000fe200078ec0ff */
[----:B------:R-:W-:Y:S01]  /*0680*/  UMOV UR4, 0x20 ;  /* 0x0000002000047882 */ /* 0x000fe20000000000 */
[----:B------:R-:W-:Y:S01]  /*0690*/  LOP3.LUT R56, R11, 0xc, R56, 0x78, !PT ;  /* 0x0000000c0b387812 */ /* 0x000fe200078e7838 */
[----:B------:R-:W-:-:S04]  /*06a0*/  @!UP1 UIADD3 UR4, -UR4, 0x100000, URZ ;  /* 0x0010000004049890 */ /* 0x000fc8000fffe13f */
[----:B------:R-:W-:Y:S02]  /*06b0*/  @!UP1 USHF.L.U32 UR5, UR4, 0xb, URZ ;  /* 0x0000000b04059899 */ /* 0x000fe4000800063f */
[----:B------:R-:W-:Y:S01]  /*06c0*/  @!UP1 USHF.L.U32 UR4, UR4, 0x1, URZ ;  /* 0x0000000104049899 */ /* 0x000fe2000800063f */
[----:B----4-:R-:W-:Y:S01]  /*06d0*/  ISETP.EQ.U32.AND P2, PT, R15, 0x1, PT ;  /* 0x000000010f00780c */ /* 0x010fe20003f42070 */
[----:B------:R-:W-:Y:S01]  /*06e0*/  IMAD.IADD R0, R11, 0x1, -R0 ;  /* 0x000000010b007824 */ /* 0x000fe200078e0a00 */
[----:B------:R-:W0:Y:S01]  /*06f0*/  F2I.U32.TRUNC.NTZ R2, R2 ;  /* 0x0000000200027305 */ /* 0x000e22000020f000 */
[----:B--2---:R-:W-:Y:S01]  /*0700*/  @!UP1 ULEA UR8, UR7, UR6, 0x18 ;  /* 0x0000000607089291 */ /* 0x004fe2000f8ec03f */
[----:B------:R-:W-:Y:S01]  /*0710*/  R2UR UR43, R16 ;  /* 0x00000000102b72ca */ /* 0x000fe200000e0000 */
[----:B------:R-:W-:-:S04]  /*0720*/  @!UP2 UIADD3 UR6, -UR11, 0x100000, URZ ;  /* 0x001000000b06a890 */ /* 0x000fc8000fffe13f */
[----:B------:R-:W-:Y:S02]  /*0730*/  @!UP2 USHF.L.U32 UR7, UR6, 0xb, URZ ;  /* 0x0000000b0607a899 */ /* 0x000fe4000800063f */
[----:B------:R-:W-:Y:S01]  /*0740*/  @!UP2 USHF.L.U32 UR6, UR6, 0x1, URZ ;  /* 0x000000010606a899 */ /* 0x000fe2000800063f */
[----:B------:R-:W-:Y:S01]  /*0750*/  ISETP.NE.AND P3, PT, R0, R21, PT ;  /* 0x000000150000720c */ /* 0x000fe20003f65270 */
[----:B------:R-:W-:Y:S01]  /*0760*/  VOTEU.ALL UP1, P0 ;  /* 0x00000000003f7886 */ /* 0x000fe20000020000 */
[----:B-----5:R-:W-:Y:S01]  /*0770*/  @!UP2 ULEA UR9, UR10, UR9, 0x18 ;  /* 0x000000090a09a291 */ /* 0x020fe2000f8ec03f */
[----:B------:R-:W-:Y:S01]  /*0780*/  LOP3.LUT P0, RZ, R5, 0x7, RZ, 0xc0, !PT ;  /* 0x0000000705ff7812 */ /* 0x000fe2000780c0ff */
[----:B------:R-:W-:Y:S01]  /*0790*/  VOTEU.ALL UP2, P1 ;  /* 0x00000000003f7886 */ /* 0x000fe20000840000 */
[----:B------:R-:W-:Y:S02]  /*07a0*/  ISETP.NE.AND P1, PT, R9, 0x3, PT ;  /* 0x000000030900780c */ /* 0x000fe40003f25270 */
[----:B------:R-:W-:-:S02]  /*07b0*/  ISETP.LT.U32.AND P0, PT, R56, 0x2, !P0 ;  /* 0x000000023800780c */ /* 0x000fc40004701070 */
[----:B------:R-:W-:Y:S01]  /*07c0*/  ISETP.EQ.OR P1, PT, R9, RZ, !P1 ;  /* 0x000000ff0900720c */ /* 0x000fe20004f22670 */
[----:B------:R-:W1:Y:S02]  /*07d0*/  FENCE.VIEW.ASYNC.S ;  /* 0x00000000000073c6 */ /* 0x000e640000000000 */
[----:B-1----:R1:W2:Y:S01]  /*07e0*/  @!UP0 SYNCS.EXCH.64 URZ, [UR8+0x60], UR4 ;  /* 0x00006004083f85b2 */ /* 0x0022a20008000100 */
[----:B0-----:R-:W-:Y:S01]  /*07f0*/  IMAD.MOV R20, RZ, RZ, -R2 ;  /* 0x000000ffff147224 */ /* 0x001fe200078e0a02 */
[----:B------:R-:W-:-:S03]  /*0800*/  @P3 LEA.HI R0, R56, R56, RZ, 0x1 ;  /* 0x0000003838003211 */ /* 0x000fc600078f08ff */
[----:B------:R-:W-:Y:S01]  /*0810*/  IMAD R3, R25, R20, R6 ;  /* 0x0000001419037224 */ /* 0x000fe200078e0206 */
[----:B------:R-:W-:Y:S02]  /*0820*/  ISETP.EQ.AND P1, PT, R10, RZ, P1 ;  /* 0x000000ff0a00720c */ /* 0x000fe40000f22270 */
[----:B------:R-:W-:Y:S02]  /*0830*/  @P3 SHF.R.S32.HI R0, RZ, 0x1, R0 ;  /* 0x00000001ff003819 */ /* 0x000fe40000011400 */
[----:B------:R-:W-:Y:S02]  /*0840*/  SEL R23, RZ, 0x1, !P1 ;  /* 0x00000001ff177807 */ /* 0x000fe40004800000 */
[----:B------:R-:W-:Y:S02]  /*0850*/  @P3 ISETP.NE.AND P5, PT, R0, R3, PT ;  /* 0x000000030000320c */ /* 0x000fe40003fa5270 */
[----:B------:R-:W-:Y:S01]  /*0860*/  SEL R0, RZ, 0x1, !P0 ;  /* 0x00000001ff007807 */ /* 0x000fe20004000000 */
[----:B------:R1:W0:Y:S01]  /*0870*/  @!UP1 SYNCS.EXCH.64 URZ, [UR8+0x68], UR4 ;  /* 0x00006804083f95b2 */ /* 0x0002220008000100 */
[----:B------:R-:W-:Y:S01]  /*0880*/  NOP ;  /* 0x0000000000007918 */ /* 0x000fe20000000000 */
[----:B------:R-:W-:-:S02]  /*0890*/  @P3 SEL R57, RZ, 0x1, P5 ;  /* 0x00000001ff393807 */ /* 0x000fc40002800000 */
[----:B------:R-:W-:Y:S02]  /*08a0*/  SEL R23, R23, 0x2, P6 ;  /* 0x0000000217177807 */ /* 0x000fe40003000000 */
[----:B------:R-:W-:Y:S01]  /*08b0*/  LOP3.LUT R57, R57, R0, RZ, 0xc0, !PT ;  /* 0x0000000039397212 */ /* 0x000fe200078ec0ff */
[----:B------:R1:W3:Y:S01]  /*08c0*/  @!UP2 SYNCS.EXCH.64 URZ, [UR9+0x40], UR6 ;  /* 0x00004006093fa5b2 */ /* 0x0002e20008000100 */
[----:B------:R1:W4:Y:S01]  /*08d0*/  @!UP3 SYNCS.EXCH.64 URZ, [UR9+0x48], UR6 ;  /* 0x00004806093fb5b2 */ /* 0x0003220008000100 */
[----:B------:R1:W0:Y:S01]  /*08e0*/  @!UP4 SYNCS.EXCH.64 URZ, [UR9+0x50], UR6 ;  /* 0x00005006093fc5b2 */ /* 0x0002220008000100 */
[----:B------:R1:W0:Y:S01]  /*08f0*/  @!UP5 SYNCS.EXCH.64 URZ, [UR9+0x58], UR6 ;  /* 0x00005806093fd5b2 */ /* 0x0002220008000100 */
[----:B------:R-:W-:Y:S01]  /*0900*/  NOP ;  /* 0x0000000000007918 */ /* 0x000fe20000000000 */
[----:B-12---:R-:W-:Y:S05]  /*0910*/  @!P2 BRA `(.L_x_3) ;  /* 0x000000000008a947 */ /* 0x006fea0003800000 */
[----:B0--34-:R-:W-:Y:S01]  /*0920*/  UCGABAR_ARV ;  /* 0x00000000000079c7 */ /* 0x019fe20008000000 */
[----:B------:R-:W-:Y:S05]  /*0930*/  BRA `(.L_x_4) ;  /* 0x0000000000047947 */ /* 0x000fea0003800000 */
.L_x_3:
[----:B0--34-:R-:W-:Y:S01]  /*0940*/  NOP ;  /* 0x0000000000007918 */ /* 0x019fe20000000000 */
.L_x_4:
[----:B------:R-:W-:Y:S01]  /*0950*/  ULDC.64 UR4, c[0x0][0x598] ;  /* 0x0001660000047ab9 */ /* 0x000fe20000000a00 */
[----:B------:R-:W-:Y:S01]  /*0960*/  ULDC.64 UR48, c[0x0][0x208] ;  /* 0x0000820000307ab9 */ /* 0x000fe20000000a00 */
[----:B------:R-:W-:-:S04]  /*0970*/  ISETP.NE.U32.AND P0, PT, RZ, UR4, PT ;  /* 0x00000004ff007c0c */ /* 0x000fc8000bf05070 */
[----:B------:R-:W-:-:S13]  /*0980*/  ISETP.NE.AND.EX P0, PT, RZ, UR5, PT, P0 ;  /* 0x00000005ff007c0c */ /* 0x000fda000bf05300 */
[----:B------:R-:W-:Y:S05]  /*0990*/  @!P0 BRA `(.L_x_5) ;  /* 0x00000000001c8947 */ /* 0x000fea0003800000 */
[----:B------:R-:W0:Y:S02]  /*09a0*/  LDC.64 R2, c[0x0][0x598] ;  /* 0x00016600ff027b82 */ /* 0x000e240000000a00 */
[----:B0-----:R-:W2:Y:S02]  /*09b0*/  LDG.E.64 R2, desc[UR48][R2.64] ;  /* 0x0000003002027981 */ /* 0x001ea4000c1e1b00 */
[----:B--2---:R-:W-:-:S04]  /*09c0*/  ISETP.NE.U32.AND P0, PT, R2, RZ, PT ;  /* 0x000000ff0200720c */ /* 0x004fc80003f05070 */
[----:B------:R-:W-:-:S13]  /*09d0*/  ISETP.NE.AND.EX P0, PT, R3, RZ, PT, P0 ;  /* 0x000000ff0300720c */ /* 0x000fda0003f05300 */
[----:B------:R-:W-:Y:S05]  /*09e0*/  @!P0 BRA `(.L_x_5) ;  /* 0x0000000000088947 */ /* 0x000fea0003800000 */
[----:B------:R0:W5:Y:S01]  /*09f0*/  LD.E R58, desc[UR48][R2.64] ;  /* 0x00000030023a7980 */ /* 0x000162000c101900 */
[----:B------:R-:W-:Y:S05]  /*0a00*/  BRA `(.L_x_6) ;  /* 0x0000000000247947 */ /* 0x000fea0003800000 */
.L_x_5:
[----:B------:R-:W-:Y:S02]  /*0a10*/  ULDC.64 UR4, c[0x0][0x588] ;  /* 0x0001620000047ab9 */ /* 0x000fe40000000a00 */
[----:B------:R-:W-:-:S04]  /*0a20*/  ISETP.NE.U32.AND P0, PT, RZ, UR4, PT ;  /* 0x00000004ff007c0c */ /* 0x000fc8000bf05070 */
[----:B------:R-:W-:-:S13]  /*0a30*/  ISETP.NE.AND.EX P0, PT, RZ, UR5, PT, P0 ;  /* 0x00000005ff007c0c */ /* 0x000fda000bf05300 */
[----:B------:R-:W-:Y:S05]  /*0a40*/  @!P0 BRA `(.L_x_7) ;  /* 0x00000000000c8947 */ /* 0x000fea0003800000 */
[----:B------:R-:W0:Y:S02]  /*0a50*/  LDC.64 R58, c[0x0][0x588] ;  /* 0x00016200ff3a7b82 */ /* 0x000e240000000a00 */
[----:B0-----:R1:W5:Y:S01]  /*0a60*/  LDG.E R58, desc[UR48][R58.64] ;  /* 0x000000303a3a7981 */ /* 0x001362000c1e1900 */
[----:B------:R-:W-:Y:S05]  /*0a70*/  BRA `(.L_x_6) ;  /* 0x0000000000087947 */ /* 0x000fea0003800000 */
.L_x_7:
[----:B------:R-:W-:Y:S02]  /*0a80*/  ULDC UR4, c[0x0][0x580] ;  /* 0x0001600000047ab9 */ /* 0x000fe40000000800 */
[----:B------:R-:W-:-:S07]  /*0a90*/  IMAD.U32 R58, RZ, RZ, UR4 ;  /* 0x00000004ff3a7e24 */ /* 0x000fce000f8e00ff */
.L_x_6:
[----:B------:R-:W-:Y:S02]  /*0aa0*/  ULDC.64 UR4, c[0x0][0x5a0] ;  /* 0x0001680000047ab9 */ /* 0x000fe40000000a00 */
[----:B------:R-:W-:-:S04]  /*0ab0*/  ISETP.NE.U32.AND P0, PT, RZ, UR4, PT ;  /* 0x00000004ff007c0c */ /* 0x000fc8000bf05070 */
[----:B------:R-:W-:-:S13]  /*0ac0*/  ISETP.NE.AND.EX P0, PT, RZ, UR5, PT, P0 ;  /* 0x00000005ff007c0c */ /* 0x000fda000bf05300 */
[----:B------:R-:W-:Y:S05]  /*0ad0*/  @!P0 BRA `(.L_x_8) ;  /* 0x00000000001c8947 */ /* 0x000fea0003800000 */
[----:B0-----:R-:W0:Y:S02]  /*0ae0*/  LDC.64 R2, c[0x0][0x5a0] ;  /* 0x00016800ff027b82 */ /* 0x001e240000000a00 */
[----:B0-----:R-:W2:Y:S02]  /*0af0*/  LDG.E.64 R2, desc[UR48][R2.64] ;  /* 0x0000003002027981 */ /* 0x001ea4000c1e1b00 */
[----:B--2---:R-:W-:-:S04]  /*0b00*/  ISETP.NE.U32.AND P0, PT, R2, RZ, PT ;  /* 0x000000ff0200720c */ /* 0x004fc80003f05070 */
[----:B------:R-:W-:-:S13]  /*0b10*/  ISETP.NE.AND.EX P0, PT, R3, RZ, PT, P0 ;  /* 0x000000ff0300720c */ /* 0x000fda0003f05300 */
[----:B------:R-:W-:Y:S05]  /*0b20*/  @!P0 BRA `(.L_x_8) ;  /* 0x0000000000088947 */ /* 0x000fea0003800000 */
[----:B-1----:R0:W5:Y:S01]  /*0b30*/  LD.E R59, desc[UR48][R2.64] ;  /* 0x00000030023b7980 */ /* 0x002162000c101900 */
[----:B------:R-:W-:Y:S05]  /*0b40*/  BRA `(.L_x_9) ;  /* 0x0000000000247947 */ /* 0x000fea0003800000 */
.L_x_8:
[----:B------:R-:W-:Y:S02]  /*0b50*/  ULDC.64 UR4, c[0x0][0x590] ;  /* 0x0001640000047ab9 */ /* 0x000fe40000000a00 */
[----:B------:R-:W-:-:S04]  /*0b60*/  ISETP.NE.U32.AND P0, PT, RZ, UR4, PT ;  /* 0x00000004ff007c0c */ /* 0x000fc8000bf05070 */
[----:B------:R-:W-:-:S13]  /*0b70*/  ISETP.NE.AND.EX P0, PT, RZ, UR5, PT, P0 ;  /* 0x00000005ff007c0c */ /* 0x000fda000bf05300 */
[----:B------:R-:W-:Y:S05]  /*0b80*/  @!P0 BRA `(.L_x_10) ;  /* 0x00000000000c8947 */ /* 0x000fea0003800000 */
[----:B0-----:R-:W1:Y:S02]  /*0b90*/  LDC.64 R2, c[0x0][0x590] ;  /* 0x00016400ff027b82 */ /* 0x001e640000000a00 */
[----:B-1----:R1:W5:Y:S01]  /*0ba0*/  LDG.E R59, desc[UR48][R2.64] ;  /* 0x00000030023b7981 */ /* 0x002362000c1e1900 */
[----:B------:R-:W-:Y:S05]  /*0bb0*/  BRA `(.L_x_9) ;  /* 0x0000000000087947 */ /* 0x000fea0003800000 */
.L_x_10:
[----:B------:R-:W-:Y:S02]  /*0bc0*/  ULDC UR4, c[0x0][0x584] ;  /* 0x0001610000047ab9 */ /* 0x000fe40000000800 */
[----:B-1----:R-:W-:-:S07]  /*0bd0*/  IMAD.U32 R59, RZ, RZ, UR4 ;  /* 0x00000004ff3b7e24 */ /* 0x002fce000f8e00ff */
.L_x_9:
[----:B01----:R-:W0:Y:S01]  /*0be0*/  LDC R2, c[0x0][0x65c] ;  /* 0x00019700ff027b82 */ /* 0x003e220000000800 */
[----:B------:R-:W-:Y:S01]  /*0bf0*/  ULDC UR6, c[0x0][0x28c] ;  /* 0x0000a30000067ab9 */ /* 0x000fe20000000800 */
[----:B------:R-:W-:Y:S01]  /*0c00*/  ISETP.NE.AND P0, PT, R10, 0x2, PT ;  /* 0x000000020a00780c */ /* 0x000fe20003f05270 */
[----:B------:R-:W-:Y:S01]  /*0c10*/  UIADD3 UR6, UR6, 0x7f, URZ ;  /* 0x0000007f06067890 */ /* 0x000fe2000fffe03f */
[----:B------:R-:W-:Y:S01]  /*0c20*/  IMAD.U32 R10, RZ, RZ, UR12 ;  /* 0x0000000cff0a7e24 */ /* 0x000fe2000f8e00ff */
[----:B------:R-:W-:Y:S01]  /*0c30*/  UMOV UR36, URZ ;  /* 0x0000003f00247c82 */ /* 0x000fe20008000000 */
[----:B------:R-:W-:Y:S01]  /*0c40*/  UMOV UR38, URZ ;  /* 0x0000003f00267c82 */ /* 0x000fe20008000000 */
[----:B------:R-:W-:Y:S01]  /*0c50*/  USHF.R.S32.HI UR7, URZ, 0x1f, UR6 ;  /* 0x0000001f3f077899 */ /* 0x000fe20008011406 */
[----:B------:R-:W-:-:S03]  /*0c60*/  ULDC.64 UR8, c[0x0][0x650] ;  /* 0x0001940000087ab9 */ /* 0x000fc60000000a00 */
[----:B------:R-:W-:-:S04]  /*0c70*/  ULEA.HI UR7, UR7, UR6, URZ, 0x7 ;  /* 0x0000000607077291 */ /* 0x000fc8000f8f383f */
[----:B------:R-:W-:Y:S01]  /*0c80*/  USHF.R.S32.HI UR37, URZ, 0x7, UR7 ;  /* 0x000000073f257899 */ /* 0x000fe20008011407 */
[----:B0-----:R-:W-:-:S13]  /*0c90*/  ISETP.NE.AND P1, PT, R2, 0x1, PT ;  /* 0x000000010200780c */ /* 0x001fda0003f25270 */
[----:B------:R-:W0:Y:S01]  /*0ca0*/  @P1 LDC R17, c[0x0][0x10] ;  /* 0x00000400ff111b82 */ /* 0x000e220000000800 */
[----:B------:R-:W-:Y:S02]  /*0cb0*/  @P1 IMAD.MOV.U32 R7, RZ, RZ, RZ ;  /* 0x000000ffff071224 */ /* 0x000fe400078e00ff */
[----:B------:R-:W-:-:S05]  /*0cc0*/  @P1 IMAD.MOV.U32 R11, RZ, RZ, RZ ;  /* 0x000000ffff0b1224 */ /* 0x000fca00078e00ff */
[----:B------:R-:W1:Y:S01]  /*0cd0*/  @!P1 LDC R3, c[0x0][0xc] ;  /* 0x00000300ff039b82 */ /* 0x000e620000000800 */
[----:B------:R-:W-:Y:S01]  /*0ce0*/  ULDC UR4, c[0x0][0xc] ;  /* 0x0000030000047ab9 */ /* 0x000fe20000000800 */
[----:B------:R-:W-:Y:S02]  /*0cf0*/  ULDC UR5, c[0x0][0x10] ;  /* 0x0000040000057ab9 */ /* 0x000fe40000000800 */
[----:B------:R-:W-:-:S04]  /*0d00*/  UIMAD.WIDE.U32 UR4, UR4, UR5, URZ ;  /* 0x00000005040472a5 */ /* 0x000fc8000f8e003f */
[----:B------:R-:W2:Y:S01]  /*0d10*/  LDC R0, c[0x0][0x14] ;  /* 0x00000500ff007b82 */ /* 0x000ea20000000800 */
[----:B0-----:R-:W-:-:S04]  /*0d20*/  @P1 IMAD.WIDE.U32 R16, R17, UR12, R6 ;  /* 0x0000000c11101c25 */ /* 0x001fc8000f8e0006 */
[----:B------:R-:W-:Y:S02]  /*0d30*/  @P1 IMAD.IADD R17, R17, 0x1, R11 ;  /* 0x0000000111111824 */ /* 0x000fe400078e020b */
[----:B------:R-:W-:Y:S02]  /*0d40*/  IMAD.MOV.U32 R11, RZ, RZ, RZ ;  /* 0x000000ffff0b7224 */ /* 0x000fe400078e00ff */
[----:B-1----:R-:W-:-:S04]  /*0d50*/  @!P1 IMAD.WIDE.U32 R10, R6, R3, R10 ;  /* 0x00000003060a9225 */ /* 0x002fc800078e000a */
[----:B------:R-:W-:Y:S02]  /*0d60*/  @!P1 IMAD.MOV.U32 R16, RZ, RZ, R10 ;  /* 0x000000ffff109224 */ /* 0x000fe400078e000a */
[----:B--2---:R-:W-:-:S04]  /*0d70*/  IMAD.WIDE.U32 R12, R0, UR4, RZ ;  /* 0x00000004000c7c25 */ /* 0x004fc8000f8e00ff */
[----:B------:R-:W-:Y:S01]  /*0d80*/  IMAD R3, R0, UR5, RZ ;  /* 0x0000000500037c24 */ /* 0x000fe2000f8e02ff */
[----:B------:R0:W-:Y:S01]  /*0d90*/  STL.64 [R1], R12 ;  /* 0x0000000c01007387 */ /* 0x0001e20000100a00 */
[----:B------:R-:W-:Y:S02]  /*0da0*/  @!P1 IMAD.MOV.U32 R17, RZ, RZ, R11 ;  /* 0x000000ffff119224 */ /* 0x000fe400078e000b */
[----:B------:R-:W-:Y:S01]  /*0db0*/  IMAD.IADD R0, R13, 0x1, R3 ;  /* 0x000000010d007824 */ /* 0x000fe200078e0203 */
[----:B------:R-:W-:Y:S06]  /*0dc0*/  @P0 BRA `(.L_x_11) ;  /* 0x0000000000200947 */ /* 0x000fec0003800000 */
[----:B------:R-:W-:Y:S01]  /*0dd0*/  UISETP.GE.U32.AND UP0, UPT, UR37, 0x3, UPT ;  /* 0x000000032500788c */ /* 0x000fe2000bf06070 */
[----:B------:R-:W-:Y:S01]  /*0de0*/  IADD3 R16, P0, R16, R12, RZ ;  /* 0x0000000c10107210 */ /* 0x000fe20007f1e0ff */
[----:B------:R-:W-:Y:S01]  /*0df0*/  UIMAD.WIDE.U32 UR4, UR37, -0x55555555, URZ ;  /* 0xaaaaaaab250478a5 */ /* 0x000fe2000f8e003f */
[----:B------:R-:W-:-:S03]  /*0e00*/  UMOV UR38, URZ ;  /* 0x0000003f00267c82 */ /* 0x000fc60008000000 */
[----:B------:R-:W-:Y:S01]  /*0e10*/  USHF.R.U32.HI UR4, URZ, 0x1, UR5 ;  /* 0x000000013f047899 */ /* 0x000fe20008011605 */
[----:B------:R-:W-:-:S03]  /*0e20*/  IMAD.X R17, R0, 0x1, R17, P0 ;  /* 0x0000000100117824 */ /* 0x000fc600000e0611 */
[----:B------:R-:W-:Y:S02]  /*0e30*/  UIMAD UR36, UR4, -0x3, UR37 ;  /* 0xfffffffd042478a4 */ /* 0x000fe4000f8e0225 */
[----:B------:R-:W-:-:S12]  /*0e40*/  @UP0 ULOP3.LUT UR38, UR4, 0x1, URZ, 0xc0, !UPT ;  /* 0x0000000104260892 */ /* 0x000fd8000f8ec03f */
.L_x_11:
[----:B------:R-:W-:Y:S01]  /*0e50*/  ISETP.GE.U32.AND P0, PT, R16, UR8, PT ;  /* 0x0000000810007c0c */ /* 0x000fe2000bf06070 */
[----:B------:R-:W-:Y:S01]  /*0e60*/  IMAD.MOV.U32 R22, RZ, RZ, -0x1 ;  /* 0xffffffffff167424 */ /* 0x000fe200078e00ff */
[----:B------:R-:W-:Y:S01]  /*0e70*/  PRMT R3, RZ, 0x7610, R3 ;  /* 0x00007610ff037816 */ /* 0x000fe20000000003 */
[----:B------:R-:W-:Y:S01]  /*0e80*/  IMAD.MOV.U32 R18, RZ, RZ, -0x1 ;  /* 0xffffffffff127424 */ /* 0x000fe200078e00ff */
[----:B------:R-:W-:Y:S01]  /*0e90*/  ISETP.GE.U32.AND.EX P0, PT, R17, UR9, PT, P0 ;  /* 0x0000000911007c0c */ /* 0x000fe2000bf06100 */
[----:B------:R-:W-:-:S12]  /*0ea0*/  IMAD.MOV.U32 R19, RZ, RZ, -0x1 ;  /* 0xffffffffff137424 */ /* 0x000fd800078e00ff */
[----:B------:R-:W-:Y:S05]  /*0eb0*/  @P0 BRA `(.L_x_12) ;  /* 0x0000000400280947 */ /* 0x000fea0003800000 */
[----:B------:R-:W1:Y:S01]  /*0ec0*/  LDC.64 R26, c[0x0][0x628] ;  /* 0x00018a00ff1a7b82 */ /* 0x000e620000000a00 */
[----:B------:R-:W-:Y:S02]  /*0ed0*/  IMAD.MOV.U32 R10, RZ, RZ, R16 ;  /* 0x000000ffff0a7224 */ /* 0x000fe400078e0010 */
[----:B------:R-:W-:-:S05]  /*0ee0*/  IMAD.MOV.U32 R11, RZ, RZ, R17 ;  /* 0x000000ffff0b7224 */ /* 0x000fca00078e0011 */
[----:B------:R-:W2:Y:S08]  /*0ef0*/  LDC R18, c[0x0][0x630] ;  /* 0x00018c00ff127b82 */ /* 0x000eb00000000800 */
[----:B------:R-:W3:Y:S01]  /*0f00*/  LDC.64 R28, c[0x0][0x620] ;  /* 0x00018800ff1c7b82 */ /* 0x000ee20000000a00 */
[----:B-1----:R-:W-:-:S04]  /*0f10*/  ISETP.NE.U32.AND P0, PT, R26, RZ, PT ;  /* 0x000000ff1a00720c */ /* 0x002fc80003f05070 */
[----:B------:R-:W-:-:S13]  /*0f20*/  ISETP.NE.AND.EX P0, PT, R27, RZ, PT, P0 ;  /* 0x000000ff1b00720c */ /* 0x000fda0003f05300 */
[----:B--23--:R-:W-:Y:S05]  /*0f30*/  @!P0 BRA `(.L_x_13) ;  /* 0x0000000000288947 */ /* 0x00cfea0003800000 */
[----:B------:R-:W1:Y:S02]  /*0f40*/  LDC R3, c[0x0][0x634] ;  /* 0x00018d00ff037b82 */ /* 0x000e640000000800 */
[----:B-1----:R-:W-:-:S05]  /*0f50*/  IADD3 R3, P0, R16, R3, RZ ;  /* 0x0000000310037210 */ /* 0x002fca0007f1e0ff */
[----:B------:R-:W-:-:S04]  /*0f60*/  IMAD.X R19, RZ, RZ, R17, P0 ;  /* 0x000000ffff137224 */ /* 0x000fc800000e0611 */
[----:B------:R-:W-:-:S04]  /*0f70*/  IMAD.WIDE.U32 R10, R19, R26, RZ ;  /* 0x0000001a130a7225 */ /* 0x000fc800078e00ff */
[----:B0-----:R-:W-:-:S04]  /*0f80*/  IMAD.WIDE.U32 R12, P0, R3, R27, R10 ;  /* 0x0000001b030c7225 */ /* 0x001fc8000780000a */
[----:B------:R-:W-:-:S04]  /*0f90*/  IMAD.WIDE.U32 R10, R3, R26, RZ ;  /* 0x0000001a030a7225 */ /* 0x000fc800078e00ff */
[----:B------:R-:W-:Y:S01]  /*0fa0*/  IMAD.X R15, RZ, RZ, RZ, P0 ;  /* 0x000000ffff0f7224 */ /* 0x000fe200000e06ff */
[----:B------:R-:W-:Y:S01]  /*0fb0*/  IADD3 RZ, P0, R11, R12, RZ ;  /* 0x0000000c0bff7210 */ /* 0x000fe20007f1e0ff */
[----:B------:R-:W-:-:S04]  /*0fc0*/  IMAD.MOV.U32 R14, RZ, RZ, R13 ;  /* 0x000000ffff0e7224 */ /* 0x000fc800078e000d */
[----:B------:R-:W-:-:S08]  /*0fd0*/  IMAD.WIDE.U32.X R10, R19, R27, R14, P0 ;  /* 0x0000001b130a7225 */ /* 0x000fd000000e040e */
.L_x_13:
[----:B------:R-:W1:Y:S01]  /*0fe0*/  LDC.64 R32, c[0x0][0x640] ;  /* 0x00019000ff207b82 */ /* 0x000e620000000a00 */
[-CC-:B------:R-:W-:Y:S02]  /*0ff0*/  SHF.R.U64 R30, R10, R18.reuse, R11.reuse ;  /* 0x000000120a1e7219 */ /* 0x180fe4000000120b */
[----:B------:R-:W-:Y:S02]  /*1000*/  SHF.R.U32.HI R3, RZ, R18, R11 ;  /* 0x00000012ff037219 */ /* 0x000fe4000001160b */
[----:B0-----:R-:W-:-:S03]  /*1010*/  IADD3 R13, P0, RZ, -R30, RZ ;  /* 0x8000001eff0d7210 */ /* 0x001fc60007f1e0ff */
[----:B------:R-:W0:Y:S02]  /*1020*/  LDC R14, c[0x0][0x618] ;  /* 0x00018600ff0e7b82 */ /* 0x000e240000000800 */
[----:B------:R-:W-:Y:S02]  /*1030*/  IMAD.X R3, RZ, RZ, ~R3, P0 ;  /* 0x000000ffff037224 */ /* 0x000fe400000e0e03 */
[----:B------:R-:W-:-:S04]  /*1040*/  IMAD.WIDE.U32 R10, R13, R28, R16 ;  /* 0x0000001c0d0a7225 */ /* 0x000fc800078e0010 */
[----:B------:R-:W2:Y:S01]  /*1050*/  LDC R15, c[0x0][0x608] ;  /* 0x00018200ff0f7b82 */ /* 0x000ea20000000800 */
[----:B------:R-:W-:Y:S02]  /*1060*/  IMAD R12, R3, R28, RZ ;  /* 0x0000001c030c7224 */ /* 0x000fe400078e02ff */
[----:B------:R-:W-:Y:S02]  /*1070*/  IMAD.MOV.U32 R28, RZ, RZ, 0x1 ;  /* 0x00000001ff1c7424 */ /* 0x000fe400078e00ff */
[----:B------:R-:W-:Y:S02]  /*1080*/  IMAD R3, R13, R29, R12 ;  /* 0x0000001d0d037224 */ /* 0x000fe400078e020c */
[----:B------:R-:W-:Y:S01]  /*1090*/  IMAD.MOV.U32 R12, RZ, RZ, -0x1 ;  /* 0xffffffffff0c7424 */ /* 0x000fe200078e00ff */
[----:B------:R-:W3:Y:S01]  /*10a0*/  LDC R31, c[0x0][0x658] ;  /* 0x00019600ff1f7b82 */ /* 0x000ee20000000800 */
[----:B------:R-:W-:Y:S01]  /*10b0*/  IMAD.IADD R3, R11, 0x1, R3 ;  /* 0x000000010b037824 */ /* 0x000fe200078e0203 */
[----:B-1----:R-:W-:-:S04]  /*10c0*/  ISETP.NE.U32.AND P0, PT, R32, RZ, PT ;  /* 0x000000ff2000720c */ /* 0x002fc80003f05070 */
[----:B------:R-:W-:Y:S02]  /*10d0*/  ISETP.NE.AND.EX P0, PT, R33, RZ, PT, P0 ;  /* 0x000000ff2100720c */ /* 0x000fe40003f05300 */
[----:B------:R-:W1:Y:S01]  /*10e0*/  LDC R24, c[0x0][0x600] ;  /* 0x00018000ff187b82 */ /* 0x000e620000000800 */
[-CC-:B0-----:R-:W-:Y:S02]  /*10f0*/  SHF.R.U64 R27, R10, R14.reuse, R3.reuse ;  /* 0x0000000e0a1b7219 */ /* 0x181fe40000001203 */
[----:B------:R-:W-:-:S05]  /*1100*/  SHF.R.U32.HI R10, RZ, R14, R3 ;  /* 0x0000000eff0a7219 */ /* 0x000fca0000011603 */
[----:B------:R-:W0:Y:S01]  /*1110*/  LDC R22, c[0x0][0x648] ;  /* 0x00019200ff167b82 */ /* 0x000e220000000800 */
[-CC-:B--2---:R-:W-:Y:S02]  /*1120*/  SHF.R.U64 R35, R27, R15.reuse, R10.reuse ;  /* 0x0000000f1b237219 */ /* 0x184fe4000000120a */
[----:B------:R-:W-:-:S05]  /*1130*/  SHF.R.U32.HI R10, RZ, R15, R10 ;  /* 0x0000000fff0a7219 */ /* 0x000fca000001160a */
[----:B------:R-:W2:Y:S01]  /*1140*/  LDC R26, c[0x0][0x638] ;  /* 0x00018e00ff1a7b82 */ /* 0x000ea20000000800 */
[-CC-:B---3--:R-:W-:Y:S02]  /*1150*/  SHF.R.U64 R34, R35, R31.reuse, R10.reuse ;  /* 0x0000001f23227219 */ /* 0x188fe4000000120a */
[-C--:B------:R-:W-:Y:S02]  /*1160*/  SHF.L.U32 R3, R12, R31.reuse, RZ ;  /* 0x0000001f0c037219 */ /* 0x080fe400000006ff */
[----:B------:R-:W-:Y:S01]  /*1170*/  SHF.R.U32.HI R11, RZ, R31, R10 ;  /* 0x0000001fff0b7219 */ /* 0x000fe2000001160a */
[----:B------:R-:W-:Y:S01]  /*1180*/  IMAD.MOV.U32 R10, RZ, RZ, R34 ;  /* 0x000000ffff0a7224 */ /* 0x000fe200078e0022 */
[----:B------:R-:W-:Y:S01]  /*1190*/  LOP3.LUT R18, RZ, R3, RZ, 0x33, !PT ;  /* 0x00000003ff127212 */ /* 0x000fe200078e33ff */
[----:B------:R-:W3:Y:S01]  /*11a0*/  LDC R29, c[0x0][0x610] ;  /* 0x00018400ff1d7b82 */ /* 0x000ee20000000800 */
[----:B------:R-:W-:Y:S05]  /*11b0*/  @!P0 BRA `(.L_x_14) ;  /* 0x0000000000288947 */ /* 0x000fea0003800000 */
[----:B------:R-:W4:Y:S02]  /*11c0*/  LDC R3, c[0x0][0x64c] ;  /* 0x00019300ff037b82 */ /* 0x000f240000000800 */
[----:B----4-:R-:W-:-:S05]  /*11d0*/  IADD3 R3, P0, R34, R3, RZ ;  /* 0x0000000322037210 */ /* 0x010fca0007f1e0ff */
[----:B------:R-:W-:-:S04]  /*11e0*/  IMAD.X R19, RZ, RZ, R11, P0 ;  /* 0x000000ffff137224 */ /* 0x000fc800000e060b */
[----:B------:R-:W-:-:S04]  /*11f0*/  IMAD.WIDE.U32 R10, R19, R32, RZ ;  /* 0x00000020130a7225 */ /* 0x000fc800078e00ff */
[----:B------:R-:W-:-:S04]  /*1200*/  IMAD.WIDE.U32 R12, P0, R3, R33, R10 ;  /* 0x00000021030c7225 */ /* 0x000fc8000780000a */
[----:B------:R-:W-:-:S04]  /*1210*/  IMAD.WIDE.U32 R10, R3, R32, RZ ;  /* 0x00000020030a7225 */ /* 0x000fc800078e00ff */
[----:B------:R-:W-:Y:S01]  /*1220*/  IMAD.X R15, RZ, RZ, RZ, P0 ;  /* 0x000000ffff0f7224 */ /* 0x000fe200000e06ff */
[----:B------:R-:W-:Y:S01]  /*1230*/  IADD3 RZ, P0, R11, R12, RZ ;  /* 0x0000000c0bff7210 */ /* 0x000fe20007f1e0ff */
[----:B------:R-:W-:-:S04]  /*1240*/  IMAD.MOV.U32 R14, RZ, RZ, R13 ;  /* 0x000000ffff0e7224 */ /* 0x000fc800078e000d */
[----:B------:R-:W-:-:S08]  /*1250*/  IMAD.WIDE.U32.X R10, R19, R33, R14, P0 ;  /* 0x00000021130a7225 */ /* 0x000fd000000e040e */
.L_x_14:
[----:B0-----:R-:W-:Y:S01]  /*1260*/  SHF.R.U64 R7, R10, R22, R11 ;  /* 0x000000160a077219 */ /* 0x001fe2000000120b */
[----:B-1----:R-:W-:Y:S01]  /*1270*/  VIADD R10, R24, 0xffffffff ;  /* 0xffffffff180a7836 */ /* 0x002fe20000000000 */
[----:B------:R-:W-:Y:S01]  /*1280*/  SHF.L.U32 R3, R28, R31, RZ ;  /* 0x0000001f1c037219 */ /* 0x000fe200000006ff */
[----:B------:R-:W-:Y:S01]  /*1290*/  @P1 IMAD R21, R25, R20, R6 ;  /* 0x0000001419151224 */ /* 0x000fe200078e0206 */
[----:B------:R-:W-:Y:S01]  /*12a0*/  LOP3.LUT R18, R35, R18, RZ, 0xc0, !PT ;  /* 0x0000001223127212 */ /* 0x000fe200078ec0ff */
[----:B------:R-:W-:Y:S02]  /*12b0*/  IMAD.MOV R11, RZ, RZ, -R7 ;  /* 0x000000ffff0b7224 */ /* 0x000fe400078e0a07 */
[----:B------:R-:W-:Y:S02]  /*12c0*/  IMAD.MOV.U32 R6, RZ, RZ, 0x1 ;  /* 0x00000001ff067424 */ /* 0x000fe400078e00ff */
[----:B------:R-:W-:Y:S01]  /*12d0*/  IMAD R18, R3, R7, R18 ;  /* 0x0000000703127224 */ /* 0x000fe200078e0212 */
[----:B------:R-:W-:Y:S01]  /*12e0*/  LOP3.LUT R7, R27, R10, RZ, 0xc0, !PT ;  /* 0x0000000a1b077212 */ /* 0x000fe200078ec0ff */
[----:B--2---:R-:W-:-:S02]  /*12f0*/  IMAD R3, R11, R26, R34 ;  /* 0x0000001a0b037224 */ /* 0x004fc400078e0222 */
[----:B---3--:R-:W-:Y:S02]  /*1300*/  IMAD R22, R18, R29, R21 ;  /* 0x0000001d12167224 */ /* 0x008fe400078e0215 */
[----:B------:R-:W-:Y:S01]  /*1310*/  IMAD R7, R3, R24, R7 ;  /* 0x0000001803077224 */ /* 0x000fe200078e0207 */
[----:B------:R-:W-:Y:S01]  /*1320*/  PRMT R3, R6, 0x7610, R3 ;  /* 0x0000761006037816 */ /* 0x000fe20000000003 */
[----:B------:R-:W-:-:S03]  /*1330*/  IMAD.MOV.U32 R19, RZ, RZ, R30 ;  /* 0x000000ffff137224 */ /* 0x000fc600078e001e */
[----:B------:R-:W-:Y:S02]  /*1340*/  SEL R18, R7, R22, !P1 ;  /* 0x0000001607127207 */ /* 0x000fe40004800000 */
[----:B------:R-:W-:-:S07]  /*1350*/  SEL R22, R22, R7, !P1 ;  /* 0x0000000716167207 */ /* 0x000fce0004800000 */
.L_x_12:
[----:B------:R-:W-:Y:S05]  /*1360*/  @!P2 BRA `(.L_x_15) ;  /* 0x00000000000ca947 */ /* 0x000fea0003800000 */
[----:B------:R-:W-:Y:S01]  /*1370*/  UCGABAR_WAIT ;  /* 0x0000000000007dc7 */ /* 0x000fe20008000000 */
[----:B------:R-:W-:Y:S01]  /*1380*/  CCTL.IVALL ;  /* 0x00000000ff00798f */ /* 0x000fe20002000000 */
[----:B------:R-:W-:Y:S05]  /*1390*/  BRA `(.L_x_16) ;  /* 0x0000000000047947 */ /* 0x000fea0003800000 */
.L_x_15:
[----:B------:R-:W-:Y:S06]  /*13a0*/  BAR.SYNC.DEFER_BLOCKING 0x0 ;  /* 0x0000000000007b1d */ /* 0x000fec0000010000 */
.L_x_16:
[----:B------:R-:W-:Y:S05]  /*13b0*/  @!P4 BRA `(.L_x_17) ;  /* 0x000000400098c947 */ /* 0x000fea0003800000 */
[----:B------:R-:W-:-:S13]  /*13c0*/  ISETP.GT.U32.AND P0, PT, R36, 0x1, PT ;  /* 0x000000012400780c */ /* 0x000fda0003f04070 */
[----:B------:R-:W-:Y:S05]  /*13d0*/  @P0 EXIT ;  /* 0x000000000000094d */ /* 0x000fea0003800000 */
.L_x_18:
[----:B------:R-:W-:-:S08]  /*13e0*/  NOP ;  /* 0x0000000000007918 */ /* 0x000fd00000000000 */
[----:B------:R-:W1:Y:S02]  /*13f0*/  USETMAXREG.TRY_ALLOC.CTAPOOL UP0, 0xe8 ;  /* 0x000000e8000079c8 */ /* 0x000e640008000600 */
[----:B-1----:R-:W-:-:S13]  /*1400*/  PLOP3.LUT P0, PT, PT, PT, UP0, 0x80, 0x0 ;  /* 0x000000000000781c */ /* 0x002fda0003f0f008 */
[----:B------:R-:W-:Y:S05]  /*1410*/  @!P0 BRA `(.L_x_18) ;  /* 0xfffffffc00f08947 */ /* 0x000fea000383ffff */
[----:B------:R-:W-:-:S13]  /*1420*/  LOP3.LUT P0, RZ, R3, 0xff, RZ, 0xc0, !PT ;  /* 0x000000ff03ff7812 */ /* 0x000fda000780c0ff */
[----:B------:R-:W-:Y:S05]  /*1430*/  @!P0 EXIT ;  /* 0x000000000000894d */ /* 0x000fea0003800000 */
[----:B------:R-:W2:Y:S01]  /*1440*/  LDL.64 R6, [R1] ;  /* 0x0000000001067983 */ /* 0x000ea20000100a00 */
[CC--:B------:R-:W-:Y:S01]  /*1450*/  LEA.HI R3, R8.reuse, R5.reuse, RZ, 0x2 ;  /* 0x0000000508037211 */ /* 0x0c0fe200078f10ff */
[----:B------:R-:W1:Y:S01]  /*1460*/  S2UR UR4, SR_CgaCtaId ;  /* 0x00000000000479c3 */ /* 0x000e620000008800 */
[----:B------:R-:W-:Y:S01]  /*1470*/  LEA.HI R8, R8, R5, RZ, 0x5 ;  /* 0x0000000508087211 */ /* 0x000fe200078f28ff */
[----:B------:R-:W-:Y:S01]  /*1480*/  UMOV UR40, 0x400 ;  /* 0x0000040000287882 */ /* 0x000fe20000000000 */
[----:B------:R-:W-:Y:S01]  /*1490*/  LOP3.LUT R4, R3, 0xfffffffc, RZ, 0xc0, !PT ;  /* 0xfffffffc03047812 */ /* 0x000fe200078ec0ff */
[----:B------:R-:W-:Y:S01]  /*14a0*/  UISETP.LT.AND UP0, UPT, UR37, 0x1, UPT ;  /* 0x000000012500788c */ /* 0x000fe2000bf01270 */
[--C-:B------:R-:W-:Y:S01]  /*14b0*/  SHF.R.S32.HI R60, RZ, 0x2, R3.reuse ;  /* 0x00000002ff3c7819 */ /* 0x100fe20000011403 */
[----:B------:R-:W-:Y:S01]  /*14c0*/  UIADD3 UR5, UR43, -0x1, URZ ;  /* 0xffffffff2b057890 */ /* 0x000fe2000fffe03f */
[----:B------:R-:W-:Y:S01]  /*14d0*/  SHF.R.S32.HI R3, RZ, 0x1f, R3 ;  /* 0x0000001fff037819 */ /* 0x000fe20000011403 */
[----:B------:R-:W3:Y:S01]  /*14e0*/  LDC R66, c[0x0][0x658] ;  /* 0x00019600ff427b82 */ /* 0x000ee20000000800 */
[----:B------:R-:W-:Y:S01]  /*14f0*/  USEL UR42, UR37, 0x1, UP0 ;  /* 0x00000001252a7887 */ /* 0x000fe20008000000 */
[----:B------:R-:W-:Y:S01]  /*1500*/  IMAD.IADD R4, R5, 0x1, -R4 ;  /* 0x0000000105047824 */ /* 0x000fe200078e0a04 */
[----:B------:R-:W-:Y:S01]  /*1510*/  LEA.HI R3, R3, R60, RZ, 0x3 ;  /* 0x0000003c03037211 */ /* 0x000fe200078f18ff */
[----:B------:R-:W-:Y:S01]  /*1520*/  UISETP.NE.AND UP0, UPT, UR5, URZ, UPT ;  /* 0x0000003f0500728c */ /* 0x000fe2000bf05270 */
[----:B------:R-:W-:Y:S01]  /*1530*/  IMAD.MOV.U32 R5, RZ, RZ, 0x1 ;  /* 0x00000001ff057424 */ /* 0x000fe200078e00ff */
[----:B------:R-:W-:Y:S01]  /*1540*/  ULDC UR8, c[0x0][0x284] ;  /* 0x0000a10000087ab9 */ /* 0x000fe20000000800 */
[----:B------:R-:W-:Y:S01]  /*1550*/  LOP3.LUT R3, R3, 0xfffffff8, RZ, 0xc0, !PT ;  /* 0xfffffff803037812 */ /* 0x000fe200078ec0ff */
[----:B------:R-:W4:Y:S01]  /*1560*/  LDC.64 R64, c[0x0][0x5c8] ;  /* 0x00017200ff407b82 */ /* 0x000f220000000a00 */
[----:B------:R-:W-:Y:S01]  /*1570*/  USEL UR7, URZ, 0x1, UP0 ;  /* 0x000000013f077887 */ /* 0x000fe20008000000 */
[----:B------:R-:W-:Y:S01]  /*1580*/  IMAD.SHL.U32 R62, R4, 0x2, RZ ;  /* 0x00000002043e7824 */ /* 0x000fe200078e00ff */
[----:B------:R-:W-:Y:S01]  /*1590*/  LOP3.LUT R74, R23, 0x1, RZ, 0xfc, !PT ;  /* 0x00000001174a7812 */ /* 0x000fe200078efcff */
[----:B------:R-:W-:Y:S01]  /*15a0*/  IMAD.IADD R60, R60, 0x1, -R3 ;  /* 0x000000013c3c7824 */ /* 0x000fe200078e0a03 */
[----:B------:R-:W-:Y:S01]  /*15b0*/  SHF.R.S32.HI R3, RZ, 0x5, R8 ;  /* 0x00000005ff037819 */ /* 0x000fe20000011408 */
[----:B------:R-:W-:Y:S01]  /*15c0*/  USHF.L.U32 UR39, UR37, 0x1, URZ ;  /* 0x0000000125277899 */ /* 0x000fe2000800063f */
[----:B------:R-:W-:Y:S01]  /*15d0*/  IMAD.U32 R75, RZ, RZ, UR7 ;  /* 0x00000007ff4b7e24 */ /* 0x000fe2000f8e00ff */
[----:B------:R-:W0:Y:S01]  /*15e0*/  LDC R67, c[0x0][0x288] ;  /* 0x0000a200ff437b82 */ /* 0x000e220000000800 */
[--C-:B------:R-:W-:Y:S01]  /*15f0*/  SHF.R.S32.HI R61, RZ, 0x1f, R60.reuse ;  /* 0x0000001fff3d7819 */ /* 0x100fe2000001143c */
[----:B-1----:R-:W-:Y:S01]  /*1600*/  ULEA UR40, UR4, UR40, 0x18 ;  /* 0x0000002804287291 */ /* 0x002fe2000f8ec03f */
[C---:B------:R-:W-:Y:S01]  /*1610*/  IMAD R71, R3.reuse, -0x10, -R60 ;  /* 0xfffffff003477824 */ /* 0x040fe200078e0a3c */
[----:B------:R-:W-:Y:S01]  /*1620*/  USHF.L.U32 UR4, UR5, 0x3, URZ ;  /* 0x0000000305047899 */ /* 0x000fe2000800063f */
[----:B------:R-:W-:Y:S01]  /*1630*/  SHF.R.S32.HI R63, RZ, 0x1f, R62 ;  /* 0x0000001fff3f7819 */ /* 0x000fe2000001143e */
[----:B------:R-:W-:Y:S01]  /*1640*/  IMAD.WIDE R60, R3, 0x10, R60 ;  /* 0x00000010033c7825 */ /* 0x000fe200078e023c */
[----:B------:R-:W-:Y:S01]  /*1650*/  UIADD3 UR5, UR40, 0x100, URZ ;  /* 0x0000010028057890 */ /* 0x000fe2000fffe03f */
[----:B------:R-:W1:Y:S01]  /*1660*/  LDC R69, c[0x0][0x600] ;  /* 0x00018000ff457b82 */ /* 0x000e620000000800 */
[----:B------:R-:W-:Y:S01]  /*1670*/  UIADD3 UR6, UR40, 0x18100, URZ ;  /* 0x0001810028067890 */ /* 0x000fe2000fffe03f */
[----:B------:R-:W-:Y:S01]  /*1680*/  IMAD.MOV.U32 R3, RZ, RZ, -0x1 ;  /* 0xffffffffff037424 */ /* 0x000fe200078e00ff */
[----:B------:R-:W-:Y:S01]  /*1690*/  USHF.R.U32.HI UR5, URZ, 0x4, UR5 ;  /* 0x000000043f057899 */ /* 0x000fe20008011605 */
[----:B------:R-:W-:Y:S01]  /*16a0*/  VIADD R71, R71, UR8 ;  /* 0x0000000847477c36 */ /* 0x000fe20008000000 */
[----:B------:R-:W-:-:S02]  /*16b0*/  USHF.R.U32.HI UR6, URZ, 0x4, UR6 ;  /* 0x000000043f067899 */ /* 0x000fc40008011606 */
[-C--:B---3--:R-:W-:Y:S01]  /*16c0*/  SHF.L.U32 R3, R3, R66.reuse, RZ ;  /* 0x0000004203037219 */ /* 0x088fe200000006ff */
[----:B------:R-:W-:Y:S01]  /*16d0*/  UIADD3 UR41, UR40, 0x40, URZ ;  /* 0x0000004028297890 */ /* 0x000fe2000fffe03f */
[C---:B----4-:R-:W-:Y:S01]  /*16e0*/  SHF.L.U64.HI R65, R64.reuse, 0x3, R65 ;  /* 0x0000000340417819 */ /* 0x050fe20000010241 */
[----:B------:R-:W-:Y:S01]  /*16f0*/  ULOP3.LUT UR4, UR4, 0x8, URZ, 0xc0, !UPT ;  /* 0x0000000804047892 */ /* 0x000fe2000f8ec03f */
[----:B------:R-:W-:Y:S01]  /*1700*/  SHF.L.U32 R66, R5, R66, RZ ;  /* 0x0000004205427219 */ /* 0x000fe200000006ff */
[----:B------:R-:W-:Y:S01]  /*1710*/  ULOP3.LUT UR5, UR5, 0x3fff, URZ, 0xc0, !UPT ;  /* 0x00003fff05057892 */ /* 0x000fe2000f8ec03f */
[----:B------:R-:W-:Y:S01]  /*1720*/  IMAD.SHL.U32 R64, R64, 0x8, RZ ;  /* 0x0000000840407824 */ /* 0x000fe200078e00ff */
[----:B------:R-:W-:Y:S01]  /*1730*/  ULOP3.LUT UR6, UR6, 0x3fff, URZ, 0xc0, !UPT ;  /* 0x00003fff06067892 */ /* 0x000fe2000f8ec03f */
[----:B------:R-:W-:Y:S01]  /*1740*/  LOP3.LUT R70, RZ, R3, RZ, 0x33, !PT ;  /* 0x00000003ff467212 */ /* 0x000fe200078e33ff */
[----:B0-----:R-:W-:Y:S01]  /*1750*/  IMAD R67, R4, -0x2, R67 ;  /* 0xfffffffe04437824 */ /* 0x001fe200078e0243 */
[----:B------:R-:W-:-:S02]  /*1760*/  UIADD3 UR42, -UR42, UR37, URZ ;  /* 0x000000252a2a7290 */ /* 0x000fc4000fffe13f */
[----:B------:R-:W-:Y:S02]  /*1770*/  ULEA UR43, UR43, UR41, 0x3 ;  /* 0x000000292b2b7291 */ /* 0x000fe4000f8e183f */
[----:B------:R-:W-:Y:S02]  /*1780*/  ULOP3.LUT UR44, UR4, 0x8, URZ, 0x3c, !UPT ;  /* 0x00000008042c7892 */ /* 0x000fe4000f8e3c3f */
[----:B------:R-:W-:Y:S01]  /*1790*/  ULOP3.LUT UR45, UR4, 0x18, URZ, 0x3c, !UPT ;  /* 0x00000018042d7892 */ /* 0x000fe2000f8e3c3f */
[----:B-1----:R-:W-:Y:S01]  /*17a0*/  VIADD R69, R69, 0xffffffff ;  /* 0xffffffff45457836 */ /* 0x002fe20000000000 */
[----:B------:R-:W-:Y:S02]  /*17b0*/  ULOP3.LUT UR46, UR5, 0x10000, URZ, 0xfc, !UPT ;  /* 0x00010000052e7892 */ /* 0x000fe4000f8efc3f */
[----:B------:R-:W-:Y:S01]  /*17c0*/  ULOP3.LUT UR47, UR6, 0x10000, URZ, 0xfc, !UPT ;  /* 0x00010000062f7892 */ /* 0x000fe2000f8efc3f */
[----:B--2---:R-:W-:-:S11]  /*17d0*/  SHF.L.U64.HI R68, R6, 0x1, R0 ;  /* 0x0000000106447819 */ /* 0x004fd60000010200 */
.L_x_102:
[----:B------:R-:W-:-:S04]  /*17e0*/  SHF.L.U32 R0, R75, 0x1f, RZ ;  /* 0x0000001f4b007819 */ /* 0x000fc800000006ff */
[----:B------:R-:W0:Y:S02]  /*17f0*/  SYNCS.PHASECHK.TRANS64.TRYWAIT P0, [UR43+-0x8], R0 ;  /* 0xfffff800ff0075a7 */ /* 0x000e24000800016b */
[----:B01--4-:R-:W-:Y:S05]  /*1800*/  @!P0 BRA `(.L_x_19) ;  /* 0x0000004c00f08947 */ /* 0x013fea0003800000 */
.L_x_123:
[----:B------:R-:W-:Y:S02]  /*1810*/  ULDC UR4, c[0x0][0x28c] ;  /* 0x0000a30000047ab9 */ /* 0x000fe40000000800 */
[----:B------:R-:W-:-:S13]  /*1820*/  ISETP.LT.AND P0, PT, RZ, UR4, PT ;  /* 0x00000004ff007c0c */ /* 0x000fda000bf01270 */
[----:B------:R-:W-:Y:S05]  /*1830*/  @P0 BRA `(.L_x_20) ;  /* 0x0000000000400947 */ /* 0x000fea0003800000 */
[----:B0-----:R-:W-:Y:S01]  /*1840*/  MOV R0, 0x0 ;  /* 0x0000000000007802 */ /* 0x001fe20000000f00 */
[----:B------:R-:W-:Y:S01]  /*1850*/  ULDC.64 UR4, c[0x4][0x68] ;  /* 0x01001a0000047ab9 */ /* 0x000fe20000000a00 */
[----:B------:R-:W-:Y:S01]  /*1860*/  ULDC.64 UR6, c[0x4][0x8] ;  /* 0x0100020000067ab9 */ /* 0x000fe20000000a00 */
[----:B------:R-:W-:Y:S01]  /*1870*/  IMAD.U32 R4, RZ, RZ, UR4 ;  /* 0x00000004ff047e24 */ /* 0x000fe2000f8e00ff */
[----:B------:R0:W1:Y:S01]  /*1880*/  LDC.64 R14, c[0x4][R0] ;  /* 0x01000000000e7b82 */ /* 0x0000620000000a00 */
[----:B------:R-:W-:Y:S01]  /*1890*/  IMAD.U32 R5, RZ, RZ, UR5 ;  /* 0x00000005ff057e24 */ /* 0x000fe2000f8e00ff */
[----:B------:R-:W-:Y:S01]  /*18a0*/  ULDC.64 UR4, c[0x4][0x70] ;  /* 0x01001c0000047ab9 */ /* 0x000fe20000000a00 */
[----:B------:R-:W-:Y:S02]  /*18b0*/  IMAD.U32 R10, RZ, RZ, UR6 ;  /* 0x00000006ff0a7e24 */ /* 0x000fe4000f8e00ff */
[----:B------:R-:W-:Y:S02]  /*18c0*/  IMAD.U32 R6, RZ, RZ, UR4 ;  /* 0x00000004ff067e24 */ /* 0x000fe4000f8e00ff */
[----:B------:R-:W-:-:S02]  /*18d0*/  IMAD.U32 R7, RZ, RZ, UR5 ;  /* 0x00000005ff077e24 */ /* 0x000fc4000f8e00ff */
[----:B------:R-:W-:Y:S02]  /*18e0*/  IMAD.U32 R11, RZ, RZ, UR7 ;  /* 0x00000007ff0b7e24 */ /* 0x000fe4000f8e00ff */
[----:B------:R-:W-:Y:S02]  /*18f0*/  IMAD.MOV.U32 R8, RZ, RZ, 0x1e1 ;  /* 0x000001e1ff087424 */ /* 0x000fe400078e00ff */
[----:B------:R-:W-:Y:S02]  /*1900*/  IMAD.MOV.U32 R12, RZ, RZ, 0x1 ;  /* 0x00000001ff0c7424 */ /* 0x000fe400078e00ff */
[----:B0-----:R-:W-:-:S07]  /*1910*/  IMAD.MOV.U32 R13, RZ, RZ, RZ ;  /* 0x000000ffff0d7224 */ /* 0x001fce00078e00ff */
[----:B------:R-:W-:-:S07]  /*1920*/  LEPC R20, `(.L_x_20) ;  /* 0x000000001014794e */ /* 0x000fce0000000000 */
[----:B-1---5:R-:W-:Y:S05]  /*1930*/  CALL.ABS.NOINC R14 ;  /* 0x000000000e007343 */ /* 0x022fea0003c00000 */
.L_x_20:
[----:B------:R-:W-:-:S13]  /*1940*/  ISETP.NE.AND P0, PT, R74, 0x3, PT ;  /* 0x000000034a00780c */ /* 0x000fda0003f05270 */
[----:B------:R-:W-:Y:S05]  /*1950*/  @!P0 BRA `(.L_x_21) ;  /* 0x0000000000048947 */ /* 0x000fea0003800000 */
[----:B------:R-:W-:Y:S01]  /*1960*/  BPT.TRAP 0x1 ;  /* 0x000000040000795c */ /* 0x000fe20000300000 */
.L_x_21:
[----:B0-----:R-:W-:Y:S02]  /*1970*/  IMAD.U32 R3, RZ, RZ, UR36 ;  /* 0x00000024ff037e24 */ /* 0x001fe4000f8e00ff */
[----:B------:R-:W-:-:S03]  /*1980*/  IMAD.U32 R0, RZ, RZ, UR38 ;  /* 0x00000026ff007e24 */ /* 0x000fc6000f8e00ff */
[----:B------:R-:W-:Y:S02]  /*1990*/  LEA R3, R3, UR40, 0x3 ;  /* 0x0000002803037c11 */ /* 0x000fe4000f8e18ff */
[----:B------:R-:W-:-:S04]  /*19a0*/  SHF.L.U32 R0, R0, 0x1f, RZ ;  /* 0x0000001f00007819 */ /* 0x000fc800000006ff */
[----:B------:R0:W1:Y:S01]  /*19b0*/  SYNCS.PHASECHK.TRANS64.TRYWAIT P1, [R3+URZ], R0 ;  /* 0x00000000030075a7 */ /* 0x000062000802017f */
[----:B------:R-:W-:Y:S05]  /*19c0*/  @!P0 BRA `(.L_x_22) ;  /* 0x0000000000048947 */ /* 0x000fea0003800000 */
[----:B------:R-:W-:Y:S01]  /*19d0*/  BPT.TRAP 0x1 ;  /* 0x000000040000795c */ /* 0x000fe20000300000 */
.L_x_22:
[----:B-1----:R-:W-:Y:S05]  /*19e0*/  @P1 BRA `(.L_x_23) ;  /* 0x0000000000081947 */ /* 0x002fea0003800000 */
[----:B------:R-:W1:Y:S02]  /*19f0*/  SYNCS.PHASECHK.TRANS64.TRYWAIT P1, [R3+URZ], R0 ;  /* 0x00000000030075a7 */ /* 0x000e64000802017f */
[----:B-1----:R-:W-:Y:S05]  /*1a00*/  @!P1 BRA `(.L_x_24) ;  /* 0x0000004c00889947 */ /* 0x002fea0003800000 */
.L_x_23:
[----:B------:R-:W-:Y:S05]  /*1a10*/  WARPSYNC.ALL ;  /* 0x0000000000007948 */ /* 0x000fea0003800000 */
[----:B------:R-:W-:Y:S01]  /*1a20*/  ULEA UR9, UR36, UR46, 0xb ;  /* 0x0000002e24097291 */ /* 0x000fe2000f8e583f */
[----:B------:R-:W-:Y:S01]  /*1a30*/  WARPGROUP.ARRIVE ;  /* 0x00000000000079c5 */ /* 0x000fe20000000000 */
[----:B------:R-:W-:Y:S01]  /*1a40*/  ULEA UR8, UR36, UR47, 0xb ;  /* 0x0000002f24087291 */ /* 0x000fe2000f8e583f */
[----:B01----:R-:W-:Y:S01]  /*1a50*/  IMAD.U32 R0, RZ, RZ, UR42 ;  /* 0x0000002aff007e24 */ /* 0x003fe2000f8e00ff */
[----:B------:R-:W-:Y:S01]  /*1a60*/  UMOV UR5, 0x40000040 ;  /* 0x4000004000057882 */ /* 0x000fe20000000000 */
[----:B------:R-:W-:-:S02]  /*1a70*/  UMOV UR7, 0x40000040 ;  /* 0x4000004000077882 */ /* 0x000fc40000000000 */
[----:B------:R-:W-:Y:S01]  /*1a80*/  UMOV UR4, UR9 ;  /* 0x0000000900047c82 */ /* 0x000fe20008000000 */
[----:B------:R-:W-:Y:S01]  /*1a90*/  ISETP.GE.AND P1, PT, R0, 0x1, PT ;  /* 0x000000010000780c */ /* 0x000fe20003f26270 */
[----:B------:R-:W-:Y:S02]  /*1aa0*/  UMOV UR6, UR8 ;  /* 0x0000000800067c82 */ /* 0x000fe40008000000 */
[----:B------:R-:W-:Y:S01]  /*1ab0*/  HGMMA.64x64x8.F32.TF32 R24, gdesc[UR4], RZ, !UPT, gsb0 ;  /* 0x04e00000041879f0 */ /* 0x000fe2000c0028ff */
[----:B------:R-:W-:Y:S02]  /*1ac0*/  UIADD3 UR4, UR9, 0x2, URZ ;  /* 0x0000000209047890 */ /* 0x000fe4000fffe03f */
[----:B------:R-:W-:Y:S01]  /*1ad0*/  UIADD3 UR6, UR8, 0x2, URZ ;  /* 0x0000000208067890 */ /* 0x000fe2000fffe03f */
[----:B------:R-:W-:Y:S01]  /*1ae0*/  UMOV UR5, 0x40000040 ;  /* 0x4000004000057882 */ /* 0x000fe20000000000 */
[----:B------:R-:W-:Y:S01]  /*1af0*/  UMOV UR7, 0x40000040 ;  /* 0x4000004000077882 */ /* 0x000fe20000000000 */
[----:B------:R-:W-:-:S02]  /*1b00*/  WARPGROUP.DEPBAR.LE gsb0, 0x0 ;  /* 0x00008000000079c5 */ /* 0x000fc40000010000 */
[----:B------:R-:W-:-:S06]  /*1b10*/  WARPGROUP.ARRIVE ;  /* 0x00000000000079c5 */ /* 0x000fcc0000000000 */
[----:B------:R-:W-:Y:S01]  /*1b20*/  HGMMA.64x64x8.F32.TF32 R24, gdesc[UR4], R24, gsb0 ;  /* 0x04e00000041879f0 */ /* 0x000fe20008002818 */
[----:B------:R-:W-:Y:S02]  /*1b30*/  UIADD3 UR4, UR9, 0x4, URZ ;  /* 0x0000000409047890 */ /* 0x000fe4000fffe03f */
[----:B------:R-:W-:Y:S01]  /*1b40*/  UIADD3 UR6, UR8, 0x4, URZ ;  /* 0x0000000408067890 */ /* 0x000fe2000fffe03f */
[----:B------:R-:W-:Y:S01]  /*1b50*/  UMOV UR5, 0x40000040 ;  /* 0x4000004000057882 */ /* 0x000fe20000000000 */
[----:B------:R-:W-:Y:S01]  /*1b60*/  UMOV UR7, 0x40000040 ;  /* 0x4000004000077882 */ /* 0x000fe20000000000 */
[----:B------:R-:W-:Y:S02]  /*1b70*/  WARPGROUP.DEPBAR.LE gsb0, 0x0 ;  /* 0x00008000000079c5 */ /* 0x000fe40000010000 */
        /* <DEDUP_REMOVED lines=92> */
[----:B------:R-:W-:Y:S03]  /*2140*/  HGMMA.64x64x8.F32.TF32 R24, gdesc[UR4], R24, gsb0 ;  /* 0x04e00000041879f0 */ /* 0x000fe60008002818 */
[----:B------:R-:W-:Y:S02]  /*2150*/  WARPGROUP.DEPBAR.LE gsb0, 0x0 ;  /* 0x00008000000079c5 */ /* 0x000fe40000010000 */
[----:B------:R-:W-:Y:S05]  /*2160*/  @!P1 BRA `(.L_x_25) ;  /* 0x0000000800649947 */ /* 0x000fea0003800000 */
[----:B------:R-:W-:Y:S01]  /*2170*/  UIADD3 UR4, UR36, 0x1, URZ ;  /* 0x0000000124047890 */ /* 0x000fe2000fffe03f */
[----:B------:R-:W-:Y:S02]  /*2180*/  IMAD.U32 R0, RZ, RZ, UR42 ;  /* 0x0000002aff007e24 */ /* 0x000fe4000f8e00ff */
[----:B------:R-:W-:Y:S01]  /*2190*/  IMAD.U32 R3, RZ, RZ, UR36 ;  /* 0x00000024ff037e24 */ /* 0x000fe2000f8e00ff */
[----:B------:R-:W-:-:S04]  /*21a0*/  UISETP.NE.AND UP0, UPT, UR4, 0x3, UPT ;  /* 0x000000030400788c */ /* 0x000fc8000bf05270 */
[----:B------:R-:W-:Y:S02]  /*21b0*/  USEL UR5, URZ, 0x1, UP0 ;  /* 0x000000013f057887 */ /* 0x000fe40008000000 */
[----:B------:R-:W-:Y:S02]  /*21c0*/  USEL UR4, UR4, URZ, UP0 ;  /* 0x0000003f04047287 */ /* 0x000fe40008000000 */
[----:B------:R-:W-:-:S06]  /*21d0*/  ULOP3.LUT UR5, UR38, UR5, URZ, 0x3c, !UPT ;  /* 0x0000000526057292 */ /* 0x000fcc000f8e3c3f */
[----:B------:R-:W-:-:S07]  /*21e0*/  IMAD.U32 R6, RZ, RZ, UR5 ;  /* 0x00000005ff067e24 */ /* 0x000fce000f8e00ff */
.L_x_32:
[----:B------:R-:W-:Y:S05]  /*21f0*/  @!P0 BRA `(.L_x_26) ;  /* 0x0000000000048947 */ /* 0x000fea0003800000 */
[----:B------:R-:W-:Y:S01]  /*2200*/  BPT.TRAP 0x1 ;  /* 0x000000040000795c */ /* 0x000fe20000300000 */
.L_x_26:
[----:B------:R-:W-:Y:S01]  /*2210*/  ULEA UR5, UR4, UR40, 0x3 ;  /* 0x0000002804057291 */ /* 0x000fe2000f8e183f */
[----:B------:R-:W-:-:S08]  /*2220*/  SHF.L.U32 R4, R6, 0x1f, RZ ;  /* 0x0000001f06047819 */ /* 0x000fd000000006ff */
[----:B------:R0:W1:Y:S01]  /*2230*/  SYNCS.PHASECHK.TRANS64.TRYWAIT P1, [UR5], R4 ;  /* 0x00000004ff0075a7 */ /* 0x0000620008020145 */
[----:B------:R-:W-:Y:S05]  /*2240*/  @!P0 BRA `(.L_x_27) ;  /* 0x0000000000048947 */ /* 0x000fea0003800000 */
[----:B------:R-:W-:Y:S01]  /*2250*/  BPT.TRAP 0x1 ;  /* 0x000000040000795c */ /* 0x000fe20000300000 */
.L_x_27:
[----:B-1----:R-:W-:Y:S05]  /*2260*/  @P1 BRA `(.L_x_28) ;  /* 0x0000000000081947 */ /* 0x002fea0003800000 */
[----:B------:R-:W1:Y:S02]  /*2270*/  SYNCS.PHASECHK.TRANS64.TRYWAIT P1, [UR5], R4 ;  /* 0x00000004ff0075a7 */ /* 0x000e640008020145 */
[----:B-1----:R-:W-:Y:S05]  /*2280*/  @!P1 BRA `(.L_x_29) ;  /* 0x00000044007c9947 */ /* 0x002fea0003800000 */
.L_x_28:
[----:B------:R-:W-:Y:S01]  /*2290*/  ULEA UR5, UR4, UR47, 0xb ;  /* 0x0000002f04057291 */ /* 0x000fe2000f8e583f */
[----:B------:R-:W-:Y:S01]  /*22a0*/  WARPGROUP.ARRIVE ;  /* 0x00000000000079c5 */ /* 0x000fe20000000000 */
[----:B------:R-:W-:Y:S01]  /*22b0*/  ULEA UR6, UR4, UR46, 0xb ;  /* 0x0000002e04067291 */ /* 0x000fe2000f8e583f */
[----:B------:R-:W-:Y:S01]  /*22c0*/  UMOV UR11, 0x40000040 ;  /* 0x40000040000b7882 */ /* 0x000fe20000000000 */
[----:B------:R-:W-:-:S03]  /*22d0*/  UMOV UR9, 0x40000040 ;  /* 0x4000004000097882 */ /* 0x000fc60000000000 */
[----:B------:R-:W-:Y:S02]  /*22e0*/  UMOV UR10, UR5 ;  /* 0x00000005000a7c82 */ /* 0x000fe40008000000 */
[----:B------:R-:W-:Y:S02]  /*22f0*/  UMOV UR8, UR6 ;  /* 0x0000000600087c82 */ /* 0x000fe40008000000 */
[----:B------:R-:W-:Y:S01]  /*2300*/  HGMMA.64x64x8.F32.TF32 R24, gdesc[UR8], R24, gsb0 ;  /* 0x04e00000081879f0 */ /* 0x000fe20008002818 */
        /* <DEDUP_REMOVED lines=107> */
[----:B------:R-:W-:Y:S01]  /*29c0*/  BPT.TRAP 0x1 ;  /* 0x000000040000795c */ /* 0x000fe20000300000 */
.L_x_30:
[----:B------:R-:W-:-:S13]  /*29d0*/  ISETP.NE.AND P1, PT, R57, RZ, PT ;  /* 0x000000ff3900720c */ /* 0x000fda0003f25270 */
[----:B01----:R-:W-:-:S05]  /*29e0*/  @P1 LEA R4, R3, UR40, 0x3 ;  /* 0x0000002803041c11 */ /* 0x003fca000f8e18ff */
[----:B------:R-:W-:-:S05]  /*29f0*/  @P1 VIADD R5, R4, 0x18 ;  /* 0x0000001804051836 */ /* 0x000fca0000000000 */
[----:B------:R-:W-:-:S04]  /*2a00*/  @P1 PRMT R5, R56, 0x654, R5 ;  /* 0x0000065438051816 */ /* 0x000fc80000000005 */
[----:B------:R0:W-:Y:S01]  /*2a10*/  @P1 SYNCS.ARRIVE.TRANS64.RED.A1T0 RZ, [R5+URZ], RZ ;  /* 0x000000ff05ff19a7 */ /* 0x0001e2000810043f */
[----:B------:R-:W-:-:S13]  /*2a20*/  ISETP.GT.U32.AND P1, PT, R23, 0x1, PT ;  /* 0x000000011700780c */ /* 0x000fda0003f24070 */
[----:B0-----:R-:W-:Y:S05]  /*2a30*/  @P1 BRA `(.L_x_31) ;  /* 0x0000000000041947 */ /* 0x001fea0003800000 */
[----:B------:R-:W-:Y:S01]  /*2a40*/  BPT.TRAP 0x1 ;  /* 0x000000040000795c */ /* 0x000fe20000300000 */
.L_x_31:
[----:B------:R-:W-:Y:S01]  /*2a50*/  UIADD3 UR4, UR4, 0x1, URZ ;  /* 0x0000000104047890 */ /* 0x000fe2000fffe03f */
[C---:B------:R-:W-:Y:S01]  /*2a60*/  ISETP.GT.AND P2, PT, R0.reuse, 0x1, PT ;  /* 0x000000010000780c */ /* 0x040fe20003f44270 */
[----:B------:R-:W-:Y:S02]  /*2a70*/  VIADD R3, R3, 0x1 ;  /* 0x0000000103037836 */ /* 0x000fe40000000000 */
[----:B------:R-:W-:Y:S01]  /*2a80*/  UISETP.NE.AND UP0, UPT, UR4, 0x3, UPT ;  /* 0x000000030400788c */ /* 0x000fe2000bf05270 */
[----:B------:R-:W-:Y:S02]  /*2a90*/  VIADD R0, R0, 0xffffffff ;  /* 0xffffffff00007836 */ /* 0x000fe40000000000 */
[C---:B------:R-:W-:Y:S01]  /*2aa0*/  ISETP.NE.AND P1, PT, R3.reuse, 0x3, PT ;  /* 0x000000030300780c */ /* 0x040fe20003f25270 */
[----:B------:R-:W-:Y:S02]  /*2ab0*/  USEL UR5, URZ, 0x1, UP0 ;  /* 0x000000013f057887 */ /* 0x000fe40008000000 */
[----:B------:R-:W-:Y:S01]  /*2ac0*/  USEL UR4, UR4, URZ, UP0 ;  /* 0x0000003f04047287 */ /* 0x000fe20008000000 */
[----:B------:R-:W-:-:S03]  /*2ad0*/  SEL R3, R3, RZ, P1 ;  /* 0x000000ff03037207 */ /* 0x000fc60000800000 */
[----:B------:R-:W-:Y:S01]  /*2ae0*/  LOP3.LUT R6, R6, UR5, RZ, 0x3c, !PT ;  /* 0x0000000506067c12 */ /* 0x000fe2000f8e3cff */
[----:B------:R-:W-:Y:S07]  /*2af0*/  @P2 BRA `(.L_x_32) ;  /* 0xfffffff400bc2947 */ /* 0x000fee000383ffff */
.L_x_25:
[----:B------:R-:W0:Y:S01]  /*2b00*/  LDC R0, c[0x0][0x28c] ;  /* 0x0000a300ff007b82 */ /* 0x000e220000000800 */
[----:B------:R-:W-:-:S04]  /*2b10*/  IMAD.U32 R3, RZ, RZ, UR44 ;  /* 0x0000002cff037e24 */ /* 0x000fc8000f8e00ff */
[----:B------:R1:W-:Y:S01]  /*2b20*/  SYNCS.ARRIVE.TRANS64.A1T0 RZ, [R3+UR41], RZ ;  /* 0x000000ff03ff79a7 */ /* 0x0003e20008100029 */
[----:B0-----:R-:W-:-:S13]  /*2b30*/  ISETP.GE.AND P1, PT, R0, 0x1, PT ;  /* 0x000000010000780c */ /* 0x001fda0003f26270 */
[----:B-1----:R-:W-:Y:S05]  /*2b40*/  @!P1 BRA `(.L_x_33) ;  /* 0x0000000000449947 */ /* 0x002fea0003800000 */
[----:B------:R-:W-:Y:S05]  /*2b50*/  @!P0 BRA `(.L_x_34) ;  /* 0x0000000000048947 */ /* 0x000fea0003800000 */
[----:B------:R-:W-:Y:S01]  /*2b60*/  BPT.TRAP 0x1 ;  /* 0x000000040000795c */ /* 0x000fe20000300000 */
.L_x_34:
[----:B------:R-:W-:-:S13]  /*2b70*/  ISETP.NE.AND P0, PT, R57, RZ, PT ;  /* 0x000000ff3900720c */ /* 0x000fda0003f05270 */
[----:B------:R-:W-:-:S05]  /*2b80*/  VOTEU.ANY UP0, P0 ;  /* 0x00000000003f7886 */ /* 0x000fca0000000100 */
[----:B------:R-:W-:-:S06]  /*2b90*/  @UP0 UIADD3 UR4, UR36, UR42, URZ ;  /* 0x0000002a24040290 */ /* 0x000fcc000fffe03f */
[----:B------:R-:W-:Y:S02]  /*2ba0*/  IMAD.U32 R4, RZ, RZ, UR4 ;  /* 0x00000004ff047e24 */ /* 0x000fe4000f8e00ff */
[----:B------:R-:W-:Y:S02]  /*2bb0*/  IMAD.U32 R3, RZ, RZ, UR4 ;  /* 0x00000004ff037e24 */ /* 0x000fe4000f8e00ff */
[----:B------:R-:W-:-:S05]  /*2bc0*/  @P0 IMAD.WIDE.U32 R4, R4, -0x55555555, RZ ;  /* 0xaaaaaaab04040825 */ /* 0x000fca00078e00ff */
[----:B------:R-:W-:-:S05]  /*2bd0*/  @P0 SHF.R.U32.HI R0, RZ, 0x1, R5 ;  /* 0x00000001ff000819 */ /* 0x000fca0000011605 */
[----:B------:R-:W-:-:S05]  /*2be0*/  @P0 IMAD R0, R0, -0x3, R3 ;  /* 0xfffffffd00000824 */ /* 0x000fca00078e0203 */
[----:B------:R-:W-:-:S05]  /*2bf0*/  @P0 LEA R0, R0, UR40, 0x3 ;  /* 0x0000002800000c11 */ /* 0x000fca000f8e18ff */
[----:B------:R-:W-:-:S05]  /*2c00*/  @P0 VIADD R3, R0, 0x18 ;  /* 0x0000001800030836 */ /* 0x000fca0000000000 */
[----:B------:R-:W-:-:S04]  /*2c10*/  @P0 PRMT R3, R56, 0x654, R3 ;  /* 0x0000065438030816 */ /* 0x000fc80000000003 */
[----:B------:R0:W-:Y:S01]  /*2c20*/  @P0 SYNCS.ARRIVE.TRANS64.RED.A1T0 RZ, [R3+URZ], RZ ;  /* 0x000000ff03ff09a7 */ /* 0x0001e2000810043f */
[----:B------:R-:W-:-:S13]  /*2c30*/  ISETP.GT.U32.AND P0, PT, R23, 0x1, PT ;  /* 0x000000011700780c */ /* 0x000fda0003f04070 */
[----:B0-----:R-:W-:Y:S05]  /*2c40*/  @P0 BRA `(.L_x_33) ;  /* 0x0000000000040947 */ /* 0x001fea0003800000 */
[----:B------:R-:W-:Y:S01]  /*2c50*/  BPT.TRAP 0x1 ;  /* 0x000000040000795c */ /* 0x000fe20000300000 */
.L_x_33:
[----:B------:R-:W-:Y:S01]  /*2c60*/  SHF.L.U32 R0, R75, 0x1f, RZ ;  /* 0x0000001f4b007819 */ /* 0x000fe200000006ff */
[----:B------:R-:W-:Y:S01]  /*2c70*/  UIADD3 UR36, UR36, UR39, URZ ;  /* 0x0000002724247290 */ /* 0x000fe2000fffe03f */
[----:B------:R-:W-:Y:S01]  /*2c80*/  SHF.R.S32.HI R9, RZ, 0x1f, R19 ;  /* 0x0000001fff097819 */ /* 0x000fe20000011413 */
[----:B------:R-:W-:Y:S01]  /*2c90*/  UISETP.GE.U32.AND UP1, UPT, UR39, 0x3, UPT ;  /* 0x000000032700788c */ /* 0x000fe2000bf26070 */
[----:B------:R-:W0:Y:S01]  /*2ca0*/  SYNCS.PHASECHK.TRANS64.TRYWAIT P0, [UR43+0x8], R0 ;  /* 0x00000800ff0075a7 */ /* 0x000e22000800016b */
[----:B------:R-:W-:-:S04]  /*2cb0*/  UISETP.GT.U32.AND UP0, UPT, UR36, 0x2, UPT ;  /* 0x000000022400788c */ /* 0x000fc8000bf04070 */
[----:B------:R-:W-:-:S04]  /*2cc0*/  UISETP.LT.U32.AND UP0, UPT, UR39, 0x3, UP0 ;  /* 0x000000032700788c */ /* 0x000fc80008701070 */
[----:B------:R-:W-:Y:S02]  /*2cd0*/  USEL UR6, URZ, 0x1, !UP0 ;  /* 0x000000013f067887 */ /* 0x000fe4000c000000 */
[----:B------:R-:W-:Y:S02]  /*2ce0*/  @UP1 UIMAD.WIDE.U32 UR4, UR36, -0x55555555, URZ ;  /* 0xaaaaaaab240418a5 */ /* 0x000fe4000f8e003f */
[----:B------:R-:W-:Y:S02]  /*2cf0*/  ULOP3.LUT UR38, UR38, UR6, URZ, 0x3c, !UPT ;  /* 0x0000000626267292 */ /* 0x000fe4000f8e3c3f */
[----:B------:R-:W-:-:S04]  /*2d00*/  @UP1 USHF.R.U32.HI UR4, URZ, 0x1, UR5 ;  /* 0x000000013f041899 */ /* 0x000fc80008011605 */
[----:B------:R-:W-:Y:S01]  /*2d10*/  @UP1 ULOP3.LUT UR38, UR38, 0x1, UR4, 0x78, !UPT ;  /* 0x0000000126261892 */ /* 0x000fe2000f8e7804 */
[----:B0-----:R-:W-:Y:S11]  /*2d20*/  @!P0 BRA `(.L_x_35) ;  /* 0x0000003800ec8947 */ /* 0x001ff60003800000 */
.L_x_124:
[----:B------:R-:W-:Y:S01]  /*2d30*/  ULDC.64 UR4, c[0x0][0x5d0] ;  /* 0x0001740000047ab9 */ /* 0x000fe20000000a00 */
[----:B------:R-:W-:Y:S01]  /*2d40*/  ULDC UR6, c[0x0][0x284] ;  /* 0x0000a10000067ab9 */ /* 0x000fe20000000800 */
[----:B0-----:R-:W-:Y:S02]  /*2d50*/  IMAD R0, R9, UR4, RZ ;  /* 0x0000000409007c24 */ /* 0x001fe4000f8e02ff */
[----:B------:R-:W-:Y:S02]  /*2d60*/  IMAD.SHL.U32 R12, R18, 0x40, RZ ;  /* 0x00000040120c7824 */ /* 0x000fe400078e00ff */
[C---:B------:R-:W-:Y:S02]  /*2d70*/  IMAD R3, R19.reuse, UR5, R0 ;  /* 0x0000000513037c24 */ /* 0x040fe4000f8e0200 */
[----:B------:R-:W-:Y:S01]  /*2d80*/  IMAD.SHL.U32 R0, R22, 0x40, RZ ;  /* 0x0000004016007824 */ /* 0x000fe200078e00ff */
[----:B------:R-:W-:Y:S01]  /*2d90*/  SHF.R.S32.HI R13, RZ, 0x1f, R12 ;  /* 0x0000001fff0d7819 */ /* 0x000fe2000001140c */
[----:B------:R-:W-:Y:S01]  /*2da0*/  IMAD.WIDE.U32 R4, R19, UR4, R62 ;  /* 0x0000000413047c25 */ /* 0x000fe2000f8e003e */
[----:B------:R-:W-:-:S02]  /*2db0*/  ULDC.64 UR4, c[0x0][0x5c8] ;  /* 0x0001720000047ab9 */ /* 0x000fc40000000a00 */
[----:B------:R-:W-:Y:S01]  /*2dc0*/  ISETP.GE.AND P0, PT, R0, UR6, PT ;  /* 0x0000000600007c0c */ /* 0x000fe2000bf06270 */
[----:B------:R-:W-:Y:S01]  /*2dd0*/  ULDC UR6, c[0x0][0x288] ;  /* 0x0000a20000067ab9 */ /* 0x000fe20000000800 */
[----:B------:R-:W-:Y:S01]  /*2de0*/  IADD3 R4, P1, R12, R4, RZ ;  /* 0x000000040c047210 */ /* 0x000fe20007f3e0ff */
[----:B------:R-:W-:Y:S01]  /*2df0*/  IMAD.WIDE R20, R22, 0x40, R60 ;  /* 0x0000004016147825 */ /* 0x000fe200078e023c */
[----:B------:R-:W-:Y:S02]  /*2e00*/  ISETP.GE.OR P0, PT, R12, UR6, P0 ;  /* 0x000000060c007c0c */ /* 0x000fe40008706670 */
[----:B------:R-:W-:Y:S01]  /*2e10*/  IADD3.X R5, R13, R5, R3, P1, !PT ;  /* 0x000000050d057210 */ /* 0x000fe20000ffe403 */
[----:B------:R-:W-:-:S04]  /*2e20*/  IMAD R7, R21, UR4, RZ ;  /* 0x0000000415077c24 */ /* 0x000fc8000f8e02ff */
[C---:B------:R-:W-:Y:S02]  /*2e30*/  IMAD R7, R20.reuse, UR5, R7 ;  /* 0x0000000514077c24 */ /* 0x040fe4000f8e0207 */
[----:B------:R-:W-:-:S04]  /*2e40*/  IMAD.WIDE.U32 R72, R20, UR4, R4 ;  /* 0x0000000414487c25 */ /* 0x000fc8000f8e0004 */
[----:B------:R-:W-:Y:S05]  /*2e50*/  @P0 BRA `(.L_x_36) ;  /* 0x0000002000540947 */ /* 0x000fea0003800000 */
[----:B-----5:R-:W-:Y:S01]  /*2e60*/  FSETP.NEU.AND P1, PT, R59, RZ, PT ;  /* 0x000000ff3b00720b */ /* 0x020fe20003f2d000 */
[----:B------:R-:W-:Y:S01]  /*2e70*/  IMAD.IADD R22, R67, 0x1, -R12 ;  /* 0x0000000143167824 */ /* 0x000fe200078e0a0c */
[----:B------:R-:W-:Y:S01]  /*2e80*/  BSSY B0, `(.L_x_36) ;  /* 0x0000212000007945 */ /* 0x000fe20003800000 */
[----:B------:R-:W-:Y:S02]  /*2e90*/  IMAD.IADD R0, R71, 0x1, -R0 ;  /* 0x0000000147007824 */ /* 0x000fe400078e0a00 */
[----:B------:R-:W-:Y:S01]  /*2ea0*/  IMAD.IADD R7, R73, 0x1, R7 ;  /* 0x0000000149077824 */ /* 0x000fe200078e0207 */
[----:B------:R-:W-:-:S04]  /*2eb0*/  ISETP.GT.AND P0, PT, R22, RZ, PT ;  /* 0x000000ff1600720c */ /* 0x000fc80003f04270 */
[----:B------:R-:W-:-:S03]  /*2ec0*/  ISETP.GT.AND P2, PT, R0, RZ, P0 ;  /* 0x000000ff0000720c */ /* 0x000fc60000744270 */
[----:B------:R-:W-:Y:S10]  /*2ed0*/  @!P1 BRA `(.L_x_37) ;  /* 0x0000001400d89947 */ /* 0x000ff40003800000 */
[----:B------:R-:W0:Y:S01]  /*2ee0*/  LDC.64 R76, c[0x0][0x5b8] ;  /* 0x00016e00ff4c7b82 */ /* 0x000e220000000a00 */
[----:B------:R-:W-:-:S07]  /*2ef0*/  ULDC.64 UR4, c[0x0][0x5c0] ;  /* 0x0001700000047ab9 */ /* 0x000fce0000000a00 */
[----:B------:R-:W1:Y:S08]  /*2f00*/  LDC.64 R78, c[0x0][0x5b0] ;  /* 0x00016c00ff4e7b82 */ /* 0x000e700000000a00 */
[----:B------:R-:W2:Y:S01]  /*2f10*/  LDC.64 R80, c[0x0][0x5a8] ;  /* 0x00016a00ff507b82 */ /* 0x000ea20000000a00 */
[-C--:B0-----:R-:W-:Y:S02]  /*2f20*/  IMAD R6, R9, R76.reuse, RZ ;  /* 0x0000004c09067224 */ /* 0x081fe400078e02ff */
[----:B------:R-:W-:-:S04]  /*2f30*/  IMAD.WIDE.U32 R4, R19, R76, R62 ;  /* 0x0000004c13047225 */ /* 0x000fc800078e003e */
[----:B------:R-:W-:Y:S01]  /*2f40*/  IMAD R73, R19, R77, R6 ;  /* 0x0000004d13497224 */ /* 0x000fe200078e0206 */
[----:B------:R-:W-:Y:S01]  /*2f50*/  IADD3 R8, P1, R12, R4, RZ ;  /* 0x000000040c087210 */ /* 0x000fe20007f3e0ff */
[----:B-1----:R-:W-:-:S03]  /*2f60*/  IMAD R3, R21, R78, RZ ;  /* 0x0000004e15037224 */ /* 0x002fc600078e02ff */
[----:B------:R-:W-:Y:S01]  /*2f70*/  IADD3.X R9, R13, R5, R73, P1, !PT ;  /* 0x000000050d097210 */ /* 0x000fe20000ffe449 */
[C---:B------:R-:W-:Y:S02]  /*2f80*/  IMAD R21, R20.reuse, R79, R3 ;  /* 0x0000004f14157224 */ /* 0x040fe400078e0203 */
[----:B------:R-:W-:-:S04]  /*2f90*/  IMAD.WIDE.U32 R4, R20, R78, R8 ;  /* 0x0000004e14047225 */ /* 0x000fc800078e0008 */
[----:B------:R-:W-:Y:S01]  /*2fa0*/  IMAD.IADD R3, R5, 0x1, R21 ;  /* 0x0000000105037824 */ /* 0x000fe200078e0215 */
[----:B--2---:R-:W-:-:S04]  /*2fb0*/  LEA R10, P1, R4, R80, 0x2 ;  /* 0x00000050040a7211 */ /* 0x004fc800078210ff */
[----:B------:R-:W-:-:S05]  /*2fc0*/  LEA.HI.X R11, R4, R81, R3, 0x2, P1 ;  /* 0x00000051040b7211 */ /* 0x000fca00008f1403 */
[----:B------:R0:W2:Y:S01]  /*2fd0*/  @P2 LDG.E.LTC128B R3, desc[UR48][R10.64] ;  /* 0x000000300a032981 */ /* 0x0000a2000c1e1920 */
[----:B------:R-:W-:Y:S01]  /*2fe0*/  IMAD.WIDE.U32 R4, R20, R78, R12 ;  /* 0x0000004e14047225 */ /* 0x000fe200078e000c */
[----:B------:R-:W-:Y:S01]  /*2ff0*/  LEA R6, P3, R72, UR4, 0x2 ;  /* 0x0000000448067c11 */ /* 0x000fe2000f8610ff */
[----:B------:R-:W-:Y:S01]  /*3000*/  BSSY B1, `(.L_x_38) ;  /* 0x0000014000017945 */ /* 0x000fe20003800000 */
[----:B------:R-:W-:Y:S02]  /*3010*/  IADD3 R14, P1, R62, R4, RZ ;  /* 0x000000043e0e7210 */ /* 0x000fe40007f3e0ff */
[----:B------:R-:W-:Y:S02]  /*3020*/  LEA.HI.X R7, R72, UR5, R7, 0x2, P3 ;  /* 0x0000000548077c11 */ /* 0x000fe400098f1407 */
[----:B------:R-:W-:Y:S01]  /*3030*/  IADD3.X R15, R63, R21, R5, P1, !PT ;  /* 0x000000153f0f7210 */ /* 0x000fe20000ffe405 */
[----:B0-----:R-:W-:Y:S01]  /*3040*/  IMAD.SHL.U32 R10, R78, 0x8, RZ ;  /* 0x000000084e0a7824 */ /* 0x001fe200078e00ff */
[----:B------:R-:W-:-:S02]  /*3050*/  ISETP.GT.AND P1, PT, R22, 0x1, PT ;  /* 0x000000011600780c */ /* 0x000fc40003f24270 */
[----:B------:R-:W-:Y:S01]  /*3060*/  SHF.L.U64.HI R11, R78, 0x3, R79 ;  /* 0x000000034e0b7819 */ /* 0x000fe2000001024f */
[----:B------:R-:W-:Y:S01]  /*3070*/  IMAD.WIDE.U32 R14, R19, R76, R14 ;  /* 0x0000004c130e7225 */ /* 0x000fe200078e000e */
[----:B------:R-:W-:-:S03]  /*3080*/  ISETP.GT.AND P3, PT, R0, RZ, P1 ;  /* 0x000000ff0000720c */ /* 0x000fc60000f64270 */
[----:B------:R-:W-:Y:S01]  /*3090*/  IMAD.WIDE.U32 R10, R20, R78, R10 ;  /* 0x0000004e140a7225 */ /* 0x000fe200078e000a */
[----:B--2---:R-:W-:-:S05]  /*30a0*/  LOP3.LUT R4, R3, 0xffffe000, RZ, 0xc0, !PT ;  /* 0xffffe00003047812 */ /* 0x004fca00078ec0ff */
[----:B------:R-:W-:Y:S01]  /*30b0*/  FMUL R5, R4, R59 ;  /* 0x0000003b04057220 */ /* 0x000fe20000400000 */
[----:B------:R-:W-:-:S03]  /*30c0*/  LEA R4, P4, R14, R80, 0x2 ;  /* 0x000000500e047211 */ /* 0x000fc600078810ff */
[----:B------:R-:W-:Y:S01]  /*30d0*/  FFMA R77, R24, R58, R5 ;  /* 0x0000003a184d7223 */ /* 0x000fe20000000005 */
[----:B------:R-:W-:-:S04]  /*30e0*/  IMAD.IADD R5, R73, 0x1, R15 ;  /* 0x0000000149057824 */ /* 0x000fc800078e020f */
[----:B------:R-:W-:Y:S02]  /*30f0*/  F2FP.TF32.F32.PACK_B R77, R77 ;  /* 0x0000004dff4d723e */ /* 0x000fe400024050ff */
[----:B------:R-:W-:-:S03]  /*3100*/  LEA.HI.X R5, R14, R81, R5, 0x2, P4 ;  /* 0x000000510e057211 */ /* 0x000fc600020f1405 */
[----:B------:R0:W-:Y:S01]  /*3110*/  @P2 STG.E desc[UR48][R6.64], R77 ;  /* 0x0000004d06002986 */ /* 0x0001e2000c101930 */
[----:B------:R-:W-:Y:S05]  /*3120*/  @!P3 BRA `(.L_x_39) ;  /* 0x000000000004b947 */ /* 0x000fea0003800000 */
[----:B------:R1:W5:Y:S02]  /*3130*/  LDG.E.LTC128B R3, desc[UR48][R4.64+0x4] ;  /* 0x0000043004037981 */ /* 0x000364000c1e1920 */
.L_x_39:
[----:B------:R-:W-:Y:S05]  /*3140*/  BSYNC B1 ;  /* 0x0000000000017941 */ /* 0x000fea0003800000 */
.L_x_38:
[----:B-----5:R-:W-:Y:S01]  /*3150*/  LOP3.LUT R14, R3, 0xffffe000, RZ, 0xc0, !PT ;  /* 0xffffe000030e7812 */ /* 0x020fe200078ec0ff */
[----:B------:R-:W-:Y:S01]  /*3160*/  IMAD.IADD R21, R21, 0x1, R11 ;  /* 0x0000000115157824 */ /* 0x000fe200078e020b */
[----:B------:R-:W-:Y:S01]  /*3170*/  IADD3 R8, P2, R8, R10, RZ ;  /* 0x0000000a08087210 */ /* 0x000fe20007f5e0ff */
[----:B------:R-:W-:Y:S01]  /*3180*/  IMAD.MOV.U32 R18, RZ, RZ, R3 ;  /* 0x000000ffff127224 */ /* 0x000fe200078e0003 */
[----:B------:R-:W-:Y:S01]  /*3190*/  ISETP.GT.AND P0, PT, R0, 0x8, P0 ;  /* 0x000000080000780c */ /* 0x000fe20000704270 */
[----:B------:R-:W-:Y:S02]  /*31a0*/  FMUL R14, R14, R59 ;  /* 0x0000003b0e0e7220 */ /* 0x000fe40000400000 */
[----:B------:R-:W-:Y:S02]  /*31b0*/  IMAD.X R9, R21, 0x1, R9, P2 ;  /* 0x0000000115097824 */ /* 0x000fe400010e0609 */
[----:B------:R-:W-:Y:S01]  /*31c0*/  FFMA R25, R25, R58, R14 ;  /* 0x0000003a19197223 */ /* 0x000fe2000000000e */
[----:B------:R-:W-:-:S04]  /*31d0*/  LEA R14, P2, R8, R80, 0x2 ;  /* 0x00000050080e7211 */ /* 0x000fc800078410ff */
[----:B------:R-:W-:Y:S02]  /*31e0*/  F2FP.TF32.F32.PACK_B R25, R25 ;  /* 0x00000019ff19723e */ /* 0x000fe400024050ff */
[----:B------:R-:W-:-:S03]  /*31f0*/  LEA.HI.X R15, R8, R81, R9, 0x2, P2 ;  /* 0x00000051080f7211 */ /* 0x000fc600010f1409 */
[----:B------:R2:W-:Y:S04]  /*3200*/  @P3 STG.E desc[UR48][R6.64+0x4], R25 ;  /* 0x0000041906003986 */ /* 0x0005e8000c101930 */
[----:B------:R-:W3:Y:S01]  /*3210*/  @P0 LDG.E.LTC128B R18, desc[UR48][R14.64] ;  /* 0x000000300e120981 */ /* 0x000ee2000c1e1920 */
[----:B------:R-:W-:Y:S01]  /*3220*/  IADD3 R12, P2, P3, R62, R10, R12 ;  /* 0x0000000a3e0c7210 */ /* 0x000fe20007b5e00c */
[----:B------:R-:W-:Y:S01]  /*3230*/  BSSY B1, `(.L_x_40) ;  /* 0x0000011000017945 */ /* 0x000fe20003800000 */
[C---:B------:R-:W-:Y:S02]  /*3240*/  SHF.L.U64.HI R9, R64.reuse, 0x2, R65 ;  /* 0x0000000240097819 */ /* 0x040fe40000010241 */
[----:B------:R-:W-:Y:S02]  /*3250*/  IADD3.X R13, R63, R21, R13, P2, P3 ;  /* 0x000000153f0d7210 */ /* 0x000fe400017e640d */
[----:B------:R-:W-:-:S02]  /*3260*/  LEA R10, P2, R64, R6, 0x2 ;  /* 0x00000006400a7211 */ /* 0x000fc400078410ff */
[----:B------:R-:W-:Y:S01]  /*3270*/  ISETP.GT.AND P1, PT, R0, 0x8, P1 ;  /* 0x000000080000780c */ /* 0x000fe20000f24270 */
[----:B------:R-:W-:-:S04]  /*3280*/  IMAD.WIDE.U32 R12, R19, R76, R12 ;  /* 0x0000004c130c7225 */ /* 0x000fc800078e000c */
[----:B------:R-:W-:Y:S01]  /*3290*/  IMAD.X R11, R9, 0x1, R7, P2 ;  /* 0x00000001090b7824 */ /* 0x000fe200010e0607 */
[----:B---3--:R-:W-:-:S05]  /*32a0*/  LOP3.LUT R8, R18, 0xffffe000, RZ, 0xc0, !PT ;  /* 0xffffe00012087812 */ /* 0x008fca00078ec0ff */
        /* <DEDUP_REMOVED lines=9> */
.L_x_41:
[----:B------:R-:W-:Y:S05]  /*3340*/  BSYNC B1 ;  /* 0x0000000000017941 */ /* 0x000fea0003800000 */
.L_x_40:
[----:B-----5:R-:W-:Y:S01]  /*3350*/  LOP3.LUT R12, R18, 0xffffe000, RZ, 0xc0, !PT ;  /* 0xffffe000120c7812 */ /* 0x020fe200078ec0ff */
[----:B------:R-:W-:Y:S01]  /*3360*/  BSSY B1, `(.L_x_42) ;  /* 0x0000009000017945 */ /* 0x000fe20003800000 */
[----:B------:R-:W-:-:S03]  /*3370*/  ISETP.GT.AND P0, PT, R22, 0x8, PT ;  /* 0x000000081600780c */ /* 0x000fc60003f04270 */
[----:B------:R-:W-:Y:S01]  /*3380*/  FMUL R12, R12, R59 ;  /* 0x0000003b0c0c7220 */ /* 0x000fe20000400000 */
[----:B------:R-:W-:-:S03]  /*3390*/  ISETP.GT.AND P2, PT, R0, RZ, P0 ;  /* 0x000000ff0000720c */ /* 0x000fc60000744270 */
[----:B------:R-:W-:-:S05]  /*33a0*/  FFMA R27, R27, R58, R12 ;  /* 0x0000003a1b1b7223 */ /* 0x000fca000000000c */
[----:B------:R-:W-:-:S05]  /*33b0*/  F2FP.TF32.F32.PACK_B R27, R27 ;  /* 0x0000001bff1b723e */ /* 0x000fca00024050ff */
[----:B------:R4:W-:Y:S01]  /*33c0*/  @P1 STG.E desc[UR48][R10.64+0x4], R27 ;  /* 0x0000041b0a001986 */ /* 0x0009e2000c101930 */
[----:B------:R-:W-:Y:S05]  /*33d0*/  @!P2 BRA `(.L_x_43) ;  /* 0x000000000004a947 */ /* 0x000fea0003800000 */
[----:B------:R0:W5:Y:S02]  /*33e0*/  LDG.E.LTC128B R18, desc[UR48][R4.64+0x20] ;  /* 0x0000203004127981 */ /* 0x000164000c1e1920 */
.L_x_43:
[----:B------:R-:W-:Y:S05]  /*33f0*/  BSYNC B1 ;  /* 0x0000000000017941 */ /* 0x000fea0003800000 */
.L_x_42:
        /* <DEDUP_REMOVED lines=10> */
.L_x_45:
[----:B------:R-:W-:Y:S05]  /*34a0*/  BSYNC B1 ;  /* 0x0000000000017941 */ /* 0x000fea0003800000 */
.L_x_44:
[----:B-----5:R-:W-:Y:S01]  /*34b0*/  LOP3.LUT R12, R18, 0xffffe000, RZ, 0xc0, !PT ;  /* 0xffffe000120c7812 */ /* 0x020fe200078ec0ff */
[----:B------:R-:W-:Y:S01]  /*34c0*/  BSSY B1, `(.L_x_46) ;  /* 0x0000008000017945 */ /* 0x000fe20003800000 */
[----:B------:R-:W-:-:S03]  /*34d0*/  ISETP.GT.AND P0, PT, R0, 0x8, P0 ;  /* 0x000000080000780c */ /* 0x000fc60000704270 */
[----:B------:R-:W-:-:S04]  /*34e0*/  FMUL R12, R12, R59 ;  /* 0x0000003b0c0c7220 */ /* 0x000fc80000400000 */
[----:B------:R-:W-:-:S05]  /*34f0*/  FFMA R29, R29, R58, R12 ;  /* 0x0000003a1d1d7223 */ /* 0x000fca000000000c */
[----:B------:R-:W-:-:S05]  /*3500*/  F2FP.TF32.F32.PACK_B R29, R29 ;  /* 0x0000001dff1d723e */ /* 0x000fca00024050ff */
[----:B------:R0:W-:Y:S01]  /*3510*/  @P3 STG.E desc[UR48][R6.64+0x24], R29 ;  /* 0x0000241d06003986 */ /* 0x0001e2000c101930 */
[----:B------:R-:W-:Y:S05]  /*3520*/  @!P0 BRA `(.L_x_47) ;  /* 0x0000000000048947 */ /* 0x000fea0003800000 */
[----:B------:R0:W5:Y:S02]  /*3530*/  LDG.E.LTC128B R18, desc[UR48][R8.64+0x20] ;  /* 0x0000203008127981 */ /* 0x000164000c1e1920 */
.L_x_47:
[----:B------:R-:W-:Y:S05]  /*3540*/  BSYNC B1 ;  /* 0x0000000000017941 */ /* 0x000fea0003800000 */
.L_x_46:
[----:B-----5:R-:W-:Y:S01]  /*3550*/  LOP3.LUT R12, R18, 0xffffe000, RZ, 0xc0, !PT ;  /* 0xffffe000120c7812 */ /* 0x020fe200078ec0ff */
[----:B------:R-:W-:Y:S01]  /*3560*/  BSSY B1, `(.L_x_48) ;  /* 0x0000008000017945 */ /* 0x000fe20003800000 */
[----:B------:R-:W-:-:S03]  /*3570*/  ISETP.GT.AND P1, PT, R0, 0x8, P1 ;  /* 0x000000080000780c */ /* 0x000fc60000f24270 */
[----:B0-----:R-:W-:-:S04]  /*3580*/  FMUL R3, R12, R59 ;  /* 0x0000003b0c037220 */ /* 0x001fc80000400000 */
[----:B------:R-:W-:-:S05]  /*3590*/  FFMA R3, R30, R58, R3 ;  /* 0x0000003a1e037223 */ /* 0x000fca0000000003 */
[----:B------:R-:W-:-:S05]  /*35a0*/  F2FP.TF32.F32.PACK_B R3, R3 ;  /* 0x00000003ff03723e */ /* 0x000fca00024050ff */
[----:B------:R0:W-:Y:S01]  /*35b0*/  @P0 STG.E desc[UR48][R10.64+0x20], R3 ;  /* 0x000020030a000986 */ /* 0x0001e2000c101930 */
[----:B------:R-:W-:Y:S05]  /*35c0*/  @!P1 BRA `(.L_x_49) ;  /* 0x0000000000049947 */ /* 0x000fea0003800000 */
[----:B------:R0:W5:Y:S02]  /*35d0*/  LDG.E.LTC128B R18, desc[UR48][R8.64+0x24] ;  /* 0x0000243008127981 */ /* 0x000164000c1e1920 */
.L_x_49:
[----:B------:R-:W-:Y:S05]  /*35e0*/  BSYNC B1 ;  /* 0x0000000000017941 */ /* 0x000fea0003800000 */
.L_x_48:
        /* <DEDUP_REMOVED lines=10> */
.L_x_51:
[----:B------:R-:W-:Y:S05]  /*3690*/  BSYNC B1 ;  /* 0x0000000000017941 */ /* 0x000fea0003800000 */
.L_x_50:
[----:B-----5:R-:W-:Y:S01]  /*36a0*/  LOP3.LUT R12, R18, 0xffffe000, RZ, 0xc0, !PT ;  /* 0xffffe000120c7812 */ /* 0x020fe200078ec0ff */
[----:B------:R-:W-:Y:S01]  /*36b0*/  BSSY B1, `(.L_x_52) ;  /* 0x0000009000017945 */ /* 0x000fe20003800000 */
[----:B------:R-:W-:-:S03]  /*36c0*/  ISETP.GT.AND P1, PT, R22, 0x11, PT ;  /* 0x000000111600780c */ /* 0x000fc60003f24270 */
[----:B0-----:R-:W-:Y:S01]  /*36d0*/  FMUL R3, R12, R59 ;  /* 0x0000003b0c037220 */ /* 0x001fe20000400000 */
[----:B------:R-:W-:-:S03]  /*36e0*/  ISETP.GT.AND P3, PT, R0, RZ, P1 ;  /* 0x000000ff0000720c */ /* 0x000fc60000f64270 */
[----:B------:R-:W-:-:S05]  /*36f0*/  FFMA R3, R32, R58, R3 ;  /* 0x0000003a20037223 */ /* 0x000fca0000000003 */
[----:B------:R-:W-:-:S05]  /*3700*/  F2FP.TF32.F32.PACK_B R3, R3 ;  /* 0x00000003ff03723e */ /* 0x000fca00024050ff */
[----:B------:R0:W-:Y:S01]  /*3710*/  @P2 STG.E desc[UR48][R6.64+0x40], R3 ;  /* 0x0000400306002986 */ /* 0x0001e2000c101930 */
[----:B------:R-:W-:Y:S05]  /*3720*/  @!P3 BRA `(.L_x_53) ;  /* 0x000000000004b947 */ /* 0x000fea0003800000 */
[----:B------:R0:W5:Y:S02]  /*3730*/  LDG.E.LTC128B R18, desc[UR48][R4.64+0x44] ;  /* 0x0000443004127981 */ /* 0x000164000c1e1920 */
.L_x_53:
[----:B------:R-:W-:Y:S05]  /*3740*/  BSYNC B1 ;  /* 0x0000000000017941 */ /* 0x000fea0003800000 */
.L_x_52:
        /* <DEDUP_REMOVED lines=9> */
.L_x_55:
[----:B------:R-:W-:Y:S05]  /*37e0*/  BSYNC B1 ;  /* 0x0000000000017941 */ /* 0x000fea0003800000 */
.L_x_54:
        /* <DEDUP_REMOVED lines=9> */
.L_x_57:
[----:B------:R-:W-:Y:S05]  /*3880*/  BSYNC B1 ;  /* 0x0000000000017941 */ /* 0x000fea0003800000 */
.L_x_56:
        /* <DEDUP_REMOVED lines=10> */
.L_x_59:
[----:B------:R-:W-:Y:S05]  /*3930*/  BSYNC B1 ;  /* 0x0000000000017941 */ /* 0x000fea0003800000 */
.L_x_58:
        /* <DEDUP_REMOVED lines=10> */
.L_x_61:
[----:B------:R-:W-:Y:S05]  /*39e0*/  BSYNC B1 ;  /* 0x0000000000017941 */ /* 0x000fea0003800000 */
.L_x_60:
        /* <DEDUP_REMOVED lines=9> */
.L_x_63:
[----:B------:R-:W-:Y:S05]  /*3a80*/  BSYNC B1 ;  /* 0x0000000000017941 */ /* 0x000fea0003800000 */
.L_x_62:
        /* <DEDUP_REMOVED lines=9> */
.L_x_65:
[----:B------:R-:W-:Y:S05]  /*3b20*/  BSYNC B1 ;  /* 0x0000000000017941 */ /* 0x000fea0003800000 */
.L_x_64:
        /* <DEDUP_REMOVED lines=10> */
.L_x_67:
[----:B------:R-:W-:Y:S05]  /*3bd0*/  BSYNC B1 ;  /* 0x0000000000017941 */ /* 0x000fea0003800000 */
.L_x_66:
        /* <DEDUP_REMOVED lines=10> */
.L_x_69:
[----:B------:R-:W-:Y:S05]  /*3c80*/  BSYNC B1 ;  /* 0x0000000000017941 */ /* 0x000fea0003800000 */
.L_x_68:
        /* <DEDUP_REMOVED lines=9> */
.L_x_71:
[----:B------:R-:W-:Y:S05]  /*3d20*/  BSYNC B1 ;  /* 0x0000000000017941 */ /* 0x000fea0003800000 */
.L_x_70:
        /* <DEDUP_REMOVED lines=9> */
.L_x_73:
[----:B------:R-:W-:Y:S05]  /*3dc0*/  BSYNC B1 ;  /* 0x0000000000017941 */ /* 0x000fea0003800000 */
.L_x_72:
        /* <DEDUP_REMOVED lines=10> */
.L_x_75:
[----:B------:R-:W-:Y:S05]  /*3e70*/  BSYNC B1 ;  /* 0x0000000000017941 */ /* 0x000fea0003800000 */
.L_x_74:
        /* <DEDUP_REMOVED lines=10> */
.L_x_77:
[----:B------:R-:W-:Y:S05]  /*3f20*/  BSYNC B1 ;  /* 0x0000000000017941 */ /* 0x000fea0003800000 */
.L_x_76:
        /* <DEDUP_REMOVED lines=9> */
.L_x_79:
[----:B------:R-:W-:Y:S05]  /*3fc0*/  BSYNC B1 ;  /* 0x0000000000017941 */ /* 0x000fea0003800000 */
.L_x_78:
        /* <DEDUP_REMOVED lines=9> */
.L_x_81:
[----:B------:R-:W-:Y:S05]  /*4060*/  BSYNC B1 ;  /* 0x0000000000017941 */ /* 0x000fea0003800000 */
.L_x_80:
        /* <DEDUP_REMOVED lines=10> */
.L_x_83:
[----:B------:R-:W-:Y:S05]  /*4110*/  BSYNC B1 ;  /* 0x0000000000017941 */ /* 0x000fea0003800000 */
.L_x_82:
        /* <DEDUP_REMOVED lines=10> */
.L_x_85:
[----:B------:R-:W-:Y:S05]  /*41c0*/  BSYNC B1 ;  /* 0x0000000000017941 */ /* 0x000fea0003800000 */
.L_x_84:
        /* <DEDUP_REMOVED lines=9> */
.L_x_87:
[----:B------:R-:W-:Y:S05]  /*4260*/  BSYNC B1 ;  /* 0x0000000000017941 */ /* 0x000fea0003800000 */
.L_x_86:
        /* <DEDUP_REMOVED lines=9> */
.L_x_89:
[----:B------:R-:W-:Y:S05]  /*4300*/  BSYNC B1 ;  /* 0x0000000000017941 */ /* 0x000fea0003800000 */
.L_x_88:
        /* <DEDUP_REMOVED lines=10> */
.L_x_91:
[----:B------:R-:W-:Y:S05]  /*43b0*/  BSYNC B1 ;  /* 0x0000000000017941 */ /* 0x000fea0003800000 */
.L_x_90:
        /* <DEDUP_REMOVED lines=10> */
.L_x_93:
[----:B------:R-:W-:Y:S05]  /*4460*/  BSYNC B1 ;  /* 0x0000000000017941 */ /* 0x000fea0003800000 */
.L_x_92:
[----:B01---5:R-:W-:Y:S01]  /*4470*/  LOP3.LUT R4, R18, 0xffffe000, RZ, 0xc0, !PT ;  /* 0xffffe00012047812 */ /* 0x023fe200078ec0ff */
        /* <DEDUP_REMOVED lines=8> */
.L_x_95:
[----:B------:R-:W-:Y:S05]  /*4500*/  BSYNC B1 ;  /* 0x0000000000017941 */ /* 0x000fea0003800000 */
.L_x_94:
[----:B-----5:R-:W-:Y:S01]  /*4510*/  LOP3.LUT R4, R18, 0xffffe000, RZ, 0xc0, !PT ;  /* 0xffffe00012047812 */ /* 0x020fe200078ec0ff */
[----:B------:R-:W-:Y:S01]  /*4520*/  @P0 IMAD.MOV.U32 R5, RZ, RZ, R11 ;  /* 0x000000ffff050224 */ /* 0x000fe200078e000b */
[----:B------:R-:W-:Y:S01]  /*4530*/  ISETP.GT.AND P1, PT, R0, 0x8, P1 ;  /* 0x000000080000780c */ /* 0x000fe20000f24270 */
[----:B------:R-:W-:Y:S02]  /*4540*/  BSSY B1, `(.L_x_96) ;  /* 0x0000008000017945 */ /* 0x000fe40003800000 */
[----:B------:R-:W-:Y:S01]  /*4550*/  FMUL R3, R4, R59 ;  /* 0x0000003b04037220 */ /* 0x000fe20000400000 */
[----:B------:R-:W-:-:S03]  /*4560*/  @P0 IMAD.MOV.U32 R4, RZ, RZ, R10 ;  /* 0x000000ffff040224 */ /* 0x000fc600078e000a */
[----:B------:R-:W-:-:S05]  /*4570*/  FFMA R3, R54, R58, R3 ;  /* 0x0000003a36037223 */ /* 0x000fca0000000003 */
[----:B------:R-:W-:-:S05]  /*4580*/  F2FP.TF32.F32.PACK_B R3, R3 ;  /* 0x00000003ff03723e */ /* 0x000fca00024050ff */
[----:B------:R0:W-:Y:S01]  /*4590*/  @P0 STG.E desc[UR48][R4.64+0xe0], R3 ;  /* 0x0000e00304000986 */ /* 0x0001e2000c101930 */
[----:B------:R-:W-:Y:S05]  /*45a0*/  @!P1 BRA `(.L_x_97) ;  /* 0x0000000000049947 */ /* 0x000fea0003800000 */
[----:B------:R0:W5:Y:S02]  /*45b0*/  LDG.E.LTC128B R18, desc[UR48][R8.64+0xe4] ;  /* 0x0000e43008127981 */ /* 0x000164000c1e1920 */
.L_x_97:
[----:B------:R-:W-:Y:S05]  /*45c0*/  BSYNC B1 ;  /* 0x0000000000017941 */ /* 0x000fea0003800000 */
.L_x_96:
[----:B------:R-:W-:Y:S05]  /*45d0*/  @!P1 BRA `(.L_x_98) ;  /* 0x0000000800709947 */ /* 0x000fea0003800000 */
[----:B-----5:R-:W-:-:S05]  /*45e0*/  LOP3.LUT R18, R18, 0xffffe000, RZ, 0xc0, !PT ;  /* 0xffffe00012127812 */ /* 0x020fca00078ec0ff */
[----:B------:R-:W-:-:S04]  /*45f0*/  FMUL R18, R18, R59 ;  /* 0x0000003b12127220 */ /* 0x000fc80000400000 */
[----:B------:R-:W-:-:S05]  /*4600*/  FFMA R55, R55, R58, R18 ;  /* 0x0000003a37377223 */ /* 0x000fca0000000012 */
[----:B------:R-:W-:-:S05]  /*4610*/  F2FP.TF32.F32.PACK_B R55, R55 ;  /* 0x00000037ff37723e */ /* 0x000fca00024050ff */
[----:B------:R0:W-:Y:S01]  /*4620*/  STG.E desc[UR48][R10.64+0xe4], R55 ;  /* 0x0000e4370a007986 */ /* 0x0001e2000c101930 */
[----:B------:R-:W-:Y:S05]  /*4630*/  BRA `(.L_x_98) ;  /* 0x0000000800587947 */ /* 0x000fea0003800000 */
.L_x_37:
[----:B------:R-:W-:Y:S01]  /*4640*/  ISETP.GT.AND P4, PT, R22, 0x1, PT ;  /* 0x000000011600780c */ /* 0x000fe20003f84270 */
[----:B------:R-:W-:Y:S01]  /*4650*/  ULDC.64 UR4, c[0x0][0x5c0] ;  /* 0x0001700000047ab9 */ /* 0x000fe20000000a00 */
[-C--:B------:R-:W-:Y:S01]  /*4660*/  FMUL R3, R24, R58.reuse ;  /* 0x0000003a18037220 */ /* 0x080fe20000400000 */
[----:B------:R-:W-:Y:S01]  /*4670*/  LEA R4, P3, R72, UR4, 0x2 ;  /* 0x0000000448047c11 */ /* 0x000fe2000f8610ff */
[-C--:B------:R-:W-:Y:S01]  /*4680*/  FMUL R25, R25, R58.reuse ;  /* 0x0000003a19197220 */ /* 0x080fe20000400000 */
[----:B------:R-:W-:Y:S01]  /*4690*/  ISETP.GT.AND P1, PT, R0, RZ, P4 ;  /* 0x000000ff0000720c */ /* 0x000fe20002724270 */
[-C--:B------:R-:W-:Y:S01]  /*46a0*/  FMUL R9, R26, R58.reuse ;  /* 0x0000003a1a097220 */ /* 0x080fe20000400000 */
[----:B------:R-:W-:Y:S01]  /*46b0*/  LEA.HI.X R5, R72, UR5, R7, 0x2, P3 ;  /* 0x0000000548057c11 */ /* 0x000fe200098f1407 */
[-C--:B------:R-:W-:Y:S01]  /*46c0*/  FMUL R27, R27, R58.reuse ;  /* 0x0000003a1b1b7220 */ /* 0x080fe20000400000 */
[----:B------:R-:W-:Y:S01]  /*46d0*/  F2FP.TF32.F32.PACK_B R3, R3 ;  /* 0x00000003ff03723e */ /* 0x000fe200024050ff */
[-C--:B------:R-:W-:Y:S01]  /*46e0*/  FMUL R29, R29, R58.reuse ;  /* 0x0000003a1d1d7220 */ /* 0x080fe20000400000 */
[----:B------:R-:W-:Y:S01]  /*46f0*/  F2FP.TF32.F32.PACK_B R25, R25 ;  /* 0x00000019ff19723e */ /* 0x000fe200024050ff */
[----:B------:R-:W-:Y:S01]  /*4700*/  FMUL R31, R31, R58 ;  /* 0x0000003a1f1f7220 */ /* 0x000fe20000400000 */
[C---:B------:R-:W-:Y:S01]  /*4710*/  SHF.L.U64.HI R7, R64.reuse, 0x2, R65 ;  /* 0x0000000240077819 */ /* 0x040fe20000010241 */
[----:B------:R0:W-:Y:S01]  /*4720*/  @P2 STG.E desc[UR48][R4.64], R3 ;  /* 0x0000000304002986 */ /* 0x0001e2000c101930 */
[----:B------:R-:W-:Y:S01]  /*4730*/  LEA R6, P3, R64, R4, 0x2 ;  /* 0x0000000440067211 */ /* 0x000fe200078610ff */
[-C--:B------:R-:W-:Y:S01]  /*4740*/  FMUL R11, R32, R58.reuse ;  /* 0x0000003a200b7220 */ /* 0x080fe20000400000 */
[C---:B------:R-:W-:Y:S01]  /*4750*/  ISETP.GT.AND P2, PT, R22.reuse, 0x8, PT ;  /* 0x000000081600780c */ /* 0x040fe20003f44270 */
[----:B------:R-:W-:Y:S01]  /*4760*/  @P1 STG.E desc[UR48][R4.64+0x4], R25 ;  /* 0x0000041904001986 */ /* 0x000fe2000c101930 */
[----:B------:R-:W-:Y:S01]  /*4770*/  ISETP.GT.AND P1, PT, R22, 0x9, PT ;  /* 0x000000091600780c */ /* 0x000fe20003f24270 */
[----:B------:R-:W-:Y:S01]  /*4780*/  IMAD.X R7, R7, 0x1, R5, P3 ;  /* 0x0000000107077824 */ /* 0x000fe200018e0605 */
[C---:B------:R-:W-:Y:S01]  /*4790*/  ISETP.GT.AND P0, PT, R0.reuse, 0x8, P0 ;  /* 0x000000080000780c */ /* 0x040fe20000704270 */
[-C--:B------:R-:W-:Y:S01]  /*47a0*/  FMUL R33, R33, R58.reuse ;  /* 0x0000003a21217220 */ /* 0x080fe20000400000 */
[C---:B------:R-:W-:Y:S01]  /*47b0*/  ISETP.GT.AND P4, PT, R0.reuse, 0x8, P4 ;  /* 0x000000080000780c */ /* 0x040fe20002784270 */
[-C--:B------:R-:W-:Y:S01]  /*47c0*/  FMUL R35, R35, R58.reuse ;  /* 0x0000003a23237220 */ /* 0x080fe20000400000 */
[----:B------:R-:W-:Y:S01]  /*47d0*/  ISETP.GT.AND P5, PT, R0, RZ, P2 ;  /* 0x000000ff0000720c */ /* 0x000fe200017a4270 */
[-C--:B0-----:R-:W-:Y:S01]  /*47e0*/  FMUL R3, R28, R58.reuse ;  /* 0x0000003a1c037220 */ /* 0x081fe20000400000 */
[----:B------:R-:W-:Y:S01]  /*47f0*/  ISETP.GT.AND P3, PT, R0, RZ, P1 ;  /* 0x000000ff0000720c */ /* 0x000fe20000f64270 */
[-C--:B------:R-:W-:Y:S01]  /*4800*/  FMUL R37, R37, R58.reuse ;  /* 0x0000003a25257220 */ /* 0x080fe20000400000 */
[----:B------:R-:W-:Y:S01]  /*4810*/  F2FP.TF32.F32.PACK_B R9, R9 ;  /* 0x00000009ff09723e */ /* 0x000fe200024050ff */
[-C--:B------:R-:W-:Y:S01]  /*4820*/  FMUL R39, R39, R58.reuse ;  /* 0x0000003a27277220 */ /* 0x080fe20000400000 */
[----:B------:R-:W-:Y:S01]  /*4830*/  F2FP.TF32.F32.PACK_B R27, R27 ;  /* 0x0000001bff1b723e */ /* 0x000fe200024050ff */
[-C--:B------:R-:W-:Y:S01]  /*4840*/  FMUL R41, R41, R58.reuse ;  /* 0x0000003a29297220 */ /* 0x080fe20000400000 */
[----:B------:R-:W-:Y:S01]  /*4850*/  F2FP.TF32.F32.PACK_B R3, R3 ;  /* 0x00000003ff03723e */ /* 0x000fe200024050ff */
[----:B------:R0:W-:Y:S01]  /*4860*/  @P0 STG.E desc[UR48][R6.64], R9 ;  /* 0x0000000906000986 */ /* 0x0001e2000c101930 */
[----:B------:R-:W-:Y:S01]  /*4870*/  F2FP.TF32.F32.PACK_B R29, R29 ;  /* 0x0000001dff1d723e */ /* 0x000fe200024050ff */
[-C--:B------:R-:W-:Y:S01]  /*4880*/  FMUL R43, R43, R58.reuse ;  /* 0x0000003a2b2b7220 */ /* 0x080fe20000400000 */
[----:B------:R-:W-:Y:S01]  /*4890*/  ISETP.GT.AND P0, PT, R22, 0x10, PT ;  /* 0x000000101600780c */ /* 0x000fe20003f04270 */
[----:B------:R-:W-:Y:S01]  /*48a0*/  @P4 STG.E desc[UR48][R6.64+0x4], R27 ;  /* 0x0000041b06004986 */ /* 0x000fe2000c101930 */
[C---:B------:R-:W-:Y:S01]  /*48b0*/  ISETP.GT.AND P2, PT, R0.reuse, 0x8, P2 ;  /* 0x000000080000780c */ /* 0x040fe20001744270 */
[-C--:B------:R-:W-:Y:S01]  /*48c0*/  FMUL R45, R45, R58.reuse ;  /* 0x0000003a2d2d7220 */ /* 0x080fe20000400000 */
[C---:B------:R-:W-:Y:S01]  /*48d0*/  ISETP.GT.AND P1, PT, R0.reuse, 0x8, P1 ;  /* 0x000000080000780c */ /* 0x040fe20000f24270 */
[----:B------:R1:W-:Y:S01]  /*48e0*/  @P5 STG.E desc[UR48][R4.64+0x20], R3 ;  /* 0x0000200304005986 */ /* 0x0003e2000c101930 */
[----:B------:R-:W-:Y:S01]  /*48f0*/  ISETP.GT.AND P5, PT, R0, RZ, P0 ;  /* 0x000000ff0000720c */ /* 0x000fe200007a4270 */
[-C--:B------:R-:W-:Y:S01]  /*4900*/  FMUL R47, R47, R58.reuse ;  /* 0x0000003a2f2f7220 */ /* 0x080fe20000400000 */
[----:B------:R-:W-:Y:S01]  /*4910*/  F2FP.TF32.F32.PACK_B R31, R31 ;  /* 0x0000001fff1f723e */ /* 0x000fe200024050ff */
[----:B------:R-:W-:Y:S01]  /*4920*/  @P3 STG.E desc[UR48][R4.64+0x24], R29 ;  /* 0x0000241d04003986 */ /* 0x000fe2000c101930 */
[----:B------:R-:W-:Y:S01]  /*4930*/  ISETP.GT.AND P3, PT, R22, 0x11, PT ;  /* 0x000000111600780c */ /* 0x000fe20003f64270 */
[-C--:B0-----:R-:W-:Y:S01]  /*4940*/  FMUL R9, R30, R58.reuse ;  /* 0x0000003a1e097220 */ /* 0x081fe20000400000 */
[----:B------:R-:W-:Y:S01]  /*4950*/  F2FP.TF32.F32.PACK_B R11, R11 ;  /* 0x0000000bff0b723e */ /* 0x000fe200024050ff */
[-C--:B------:R-:W-:Y:S01]  /*4960*/  FMUL R49, R49, R58.reuse ;  /* 0x0000003a31317220 */ /* 0x080fe20000400000 */
[----:B------:R-:W-:Y:S01]  /*4970*/  ISETP.GT.AND P4, PT, R0, RZ, P3 ;  /* 0x000000ff0000720c */ /* 0x000fe20001f84270 */
[-C--:B------:R-:W-:Y:S01]  /*4980*/  FMUL R51, R51, R58.reuse ;  /* 0x0000003a33337220 */ /* 0x080fe20000400000 */
[----:B------:R-:W-:Y:S01]  /*4990*/  F2FP.TF32.F32.PACK_B R9, R9 ;  /* 0x00000009ff09723e */ /* 0x000fe200024050ff */
[-C--:B-1----:R-:W-:Y:S01]  /*49a0*/  FMUL R3, R34, R58.reuse ;  /* 0x0000003a22037220 */ /* 0x082fe20000400000 */
[----:B------:R-:W-:Y:S01]  /*49b0*/  F2FP.TF32.F32.PACK_B R33, R33 ;  /* 0x00000021ff21723e */ /* 0x000fe200024050ff */
[-C--:B------:R-:W-:Y:S01]  /*49c0*/  FMUL R13, R52, R58.reuse ;  /* 0x0000003a340d7220 */ /* 0x080fe20000400000 */
[----:B------:R-:W-:Y:S01]  /*49d0*/  ISETP.GT.AND P0, PT, R0, 0x8, P0 ;  /* 0x000000080000780c */ /* 0x000fe20000704270 */
[----:B------:R0:W-:Y:S01]  /*49e0*/  @P2 STG.E desc[UR48][R6.64+0x20], R9 ;  /* 0x0000200906002986 */ /* 0x0001e2000c101930 */
[C---:B------:R-:W-:Y:S01]  /*49f0*/  ISETP.GT.AND P2, PT, R22.reuse, 0x19, PT ;  /* 0x000000191600780c */ /* 0x040fe20003f44270 */
[-C--:B------:R-:W-:Y:S01]  /*4a00*/  FMUL R53, R53, R58.reuse ;  /* 0x0000003a35357220 */ /* 0x080fe20000400000 */
[----:B------:R-:W-:Y:S01]  /*4a10*/  F2FP.TF32.F32.PACK_B R3, R3 ;  /* 0x00000003ff03723e */ /* 0x000fe200024050ff */
[----:B------:R-:W-:Y:S01]  /*4a20*/  @P1 STG.E desc[UR48][R6.64+0x24], R31 ;  /* 0x0000241f06001986 */ /* 0x000fe2000c101930 */
[----:B------:R-:W-:Y:S01]  /*4a30*/  ISETP.GT.AND P1, PT, R22, 0x18, PT ;  /* 0x000000181600780c */ /* 0x000fe20003f24270 */
[----:B------:R-:W-:Y:S01]  /*4a40*/  FMUL R55, R55, R58 ;  /* 0x0000003a37377220 */ /* 0x000fe20000400000 */
[----:B------:R-:W-:Y:S01]  /*4a50*/  F2FP.TF32.F32.PACK_B R35, R35 ;  /* 0x00000023ff23723e */ /* 0x000fe200024050ff */
[----:B------:R1:W-:Y:S01]  /*4a60*/  @P5 STG.E desc[UR48][R4.64+0x40], R11 ;  /* 0x0000400b04005986 */ /* 0x0003e2000c101930 */
[----:B------:R-:W-:-:S02]  /*4a70*/  ISETP.GT.AND P5, PT, R0, RZ, P1 ;  /* 0x000000ff0000720c */ /* 0x000fc40000fa4270 */
[----:B------:R-:W-:Y:S01]  /*4a80*/  F2FP.TF32.F32.PACK_B R37, R37 ;  /* 0x00000025ff25723e */ /* 0x000fe200024050ff */
[----:B------:R-:W-:Y:S01]  /*4a90*/  @P4 STG.E desc[UR48][R4.64+0x44], R33 ;  /* 0x0000442104004986 */ /* 0x000fe2000c101930 */
[----:B------:R-:W-:Y:S01]  /*4aa0*/  ISETP.GT.AND P4, PT, R0, 0x8, P3 ;  /* 0x000000080000780c */ /* 0x000fe20001f84270 */
[-C--:B0-----:R-:W-:Y:S01]  /*4ab0*/  FMUL R9, R36, R58.reuse ;  /* 0x0000003a24097220 */ /* 0x081fe20000400000 */
[----:B------:R-:W-:Y:S01]  /*4ac0*/  ISETP.GT.AND P3, PT, R0, RZ, P2 ;  /* 0x000000ff0000720c */ /* 0x000fe20001764270 */
[----:B------:R0:W-:Y:S01]  /*4ad0*/  @P0 STG.E desc[UR48][R6.64+0x40], R3 ;  /* 0x0000400306000986 */ /* 0x0001e2000c101930 */
[----:B------:R-:W-:Y:S02]  /*4ae0*/  ISETP.GT.AND P0, PT, R22, 0x20, PT ;  /* 0x000000201600780c */ /* 0x000fe40003f04270 */
[----:B------:R-:W-:Y:S01]  /*4af0*/  F2FP.TF32.F32.PACK_B R9, R9 ;  /* 0x00000009ff09723e */ /* 0x000fe200024050ff */
[----:B-1----:R-:W-:Y:S01]  /*4b00*/  FMUL R11, R40, R58 ;  /* 0x0000003a280b7220 */ /* 0x002fe20000400000 */
[----:B------:R-:W-:-:S02]  /*4b10*/  ISETP.GT.AND P1, PT, R0, 0x8, P1 ;  /* 0x000000080000780c */ /* 0x000fc40000f24270 */
[----:B------:R-:W-:Y:S02]  /*4b20*/  F2FP.TF32.F32.PACK_B R39, R39 ;  /* 0x00000027ff27723e */ /* 0x000fe400024050ff */
[----:B------:R-:W-:Y:S01]  /*4b30*/  F2FP.TF32.F32.PACK_B R11, R11 ;  /* 0x0000000bff0b723e */ /* 0x000fe200024050ff */
[----:B------:R-:W-:Y:S01]  /*4b40*/  @P4 STG.E desc[UR48][R6.64+0x44], R35 ;  /* 0x0000442306004986 */ /* 0x000fe2000c101930 */
[----:B------:R-:W-:Y:S01]  /*4b50*/  ISETP.GT.AND P4, PT, R0, 0x8, P2 ;  /* 0x000000080000780c */ /* 0x000fe20001784270 */
[----:B0-----:R-:W-:Y:S01]  /*4b60*/  FMUL R3, R38, R58 ;  /* 0x0000003a26037220 */ /* 0x001fe20000400000 */
[----:B------:R-:W-:Y:S01]  /*4b70*/  ISETP.GT.AND P2, PT, R22, 0x21, PT ;  /* 0x000000211600780c */ /* 0x000fe20003f44270 */
[----:B------:R0:W-:Y:S01]  /*4b80*/  @P5 STG.E desc[UR48][R4.64+0x60], R9 ;  /* 0x0000600904005986 */ /* 0x0001e2000c101930 */
[C---:B------:R-:W-:Y:S02]  /*4b90*/  ISETP.GT.AND P5, PT, R0.reuse, RZ, P0 ;  /* 0x000000ff0000720c */ /* 0x040fe400007a4270 */
[----:B------:R-:W-:Y:S01]  /*4ba0*/  F2FP.TF32.F32.PACK_B R3, R3 ;  /* 0x00000003ff03723e */ /* 0x000fe200024050ff */
[----:B------:R-:W-:Y:S01]  /*4bb0*/  @P3 STG.E desc[UR48][R4.64+0x64], R37 ;  /* 0x0000642504003986 */ /* 0x000fe2000c101930 */
[----:B------:R-:W-:-:S02]  /*4bc0*/  ISETP.GT.AND P3, PT, R0, RZ, P2 ;  /* 0x000000ff0000720c */ /* 0x000fc40001764270 */
[----:B------:R-:W-:Y:S01]  /*4bd0*/  F2FP.TF32.F32.PACK_B R41, R41 ;  /* 0x00000029ff29723e */ /* 0x000fe200024050ff */
[----:B------:R1:W-:Y:S01]  /*4be0*/  @P1 STG.E desc[UR48][R6.64+0x60], R3 ;  /* 0x0000600306001986 */ /* 0x0003e2000c101930 */
[----:B------:R-:W-:Y:S02]  /*4bf0*/  ISETP.GT.AND P0, PT, R0, 0x8, P0 ;  /* 0x000000080000780c */ /* 0x000fe40000704270 */
[----:B------:R-:W-:Y:S01]  /*4c00*/  F2FP.TF32.F32.PACK_B R43, R43 ;  /* 0x0000002bff2b723e */ /* 0x000fe200024050ff */
[----:B------:R-:W-:Y:S01]  /*4c10*/  @P4 STG.E desc[UR48][R6.64+0x64], R39 ;  /* 0x0000642706004986 */ /* 0x000fe2000c101930 */
[----:B------:R-:W-:Y:S01]  /*4c20*/  ISETP.GT.AND P4, PT, R22, 0x28, PT ;  /* 0x000000281600780c */ /* 0x000fe20003f84270 */
[----:B0-----:R-:W-:Y:S01]  /*4c30*/  FMUL R9, R44, R58 ;  /* 0x0000003a2c097220 */ /* 0x001fe20000400000 */
[----:B------:R-:W-:Y:S01]  /*4c40*/  F2FP.TF32.F32.PACK_B R45, R45 ;  /* 0x0000002dff2d723e */ /* 0x000fe200024050ff */
[----:B------:R0:W-:Y:S01]  /*4c50*/  @P5 STG.E desc[UR48][R4.64+0x80], R11 ;  /* 0x0000800b04005986 */ /* 0x0001e2000c101930 */
[----:B------:R-:W-:-:S02]  /*4c60*/  ISETP.GT.AND P5, PT, R22, 0x29, PT ;  /* 0x000000291600780c */ /* 0x000fc40003fa4270 */
[----:B------:R-:W-:Y:S01]  /*4c70*/  F2FP.TF32.F32.PACK_B R9, R9 ;  /* 0x00000009ff09723e */ /* 0x000fe200024050ff */
[----:B------:R-:W-:Y:S01]  /*4c80*/  @P3 STG.E desc[UR48][R4.64+0x84], R41 ;  /* 0x0000842904003986 */ /* 0x000fe2000c101930 */
[----:B------:R-:W-:Y:S01]  /*4c90*/  ISETP.GT.AND P3, PT, R0, 0x8, P2 ;  /* 0x000000080000780c */ /* 0x000fe20001764270 */
[-C--:B-1----:R-:W-:Y:S01]  /*4ca0*/  FMUL R3, R42, R58.reuse ;  /* 0x0000003a2a037220 */ /* 0x082fe20000400000 */
[C---:B------:R-:W-:Y:S02]  /*4cb0*/  ISETP.GT.AND P2, PT, R0.reuse, RZ, P4 ;  /* 0x000000ff0000720c */ /* 0x040fe40002744270 */
[C---:B------:R-:W-:Y:S02]  /*4cc0*/  ISETP.GT.AND P1, PT, R0.reuse, RZ, P5 ;  /* 0x000000ff0000720c */ /* 0x040fe40002f24270 */
[----:B------:R-:W-:Y:S01]  /*4cd0*/  ISETP.GT.AND P4, PT, R0, 0x8, P4 ;  /* 0x000000080000780c */ /* 0x000fe20002784270 */
[----:B0-----:R-:W-:Y:S01]  /*4ce0*/  FMUL R11, R46, R58 ;  /* 0x0000003a2e0b7220 */ /* 0x001fe20000400000 */
[----:B------:R-:W-:-:S02]  /*4cf0*/  ISETP.GT.AND P5, PT, R0, 0x8, P5 ;  /* 0x000000080000780c */ /* 0x000fc40002fa4270 */
[----:B------:R-:W-:Y:S02]  /*4d00*/  F2FP.TF32.F32.PACK_B R3, R3 ;  /* 0x00000003ff03723e */ /* 0x000fe400024050ff */
[----:B------:R-:W-:Y:S02]  /*4d10*/  F2FP.TF32.F32.PACK_B R11, R11 ;  /* 0x0000000bff0b723e */ /* 0x000fe400024050ff */
[----:B------:R-:W-:Y:S01]  /*4d20*/  F2FP.TF32.F32.PACK_B R47, R47 ;  /* 0x0000002fff2f723e */ /* 0x000fe200024050ff */
[----:B------:R0:W-:Y:S01]  /*4d30*/  @P0 STG.E desc[UR48][R6.64+0x80], R3 ;  /* 0x0000800306000986 */ /* 0x0001e2000c101930 */
[----:B------:R-:W-:Y:S02]  /*4d40*/  F2FP.TF32.F32.PACK_B R49, R49 ;  /* 0x00000031ff31723e */ /* 0x000fe400024050ff */
[C---:B------:R-:W-:Y:S01]  /*4d50*/  ISETP.GT.AND P0, PT, R22.reuse, 0x39, PT ;  /* 0x000000391600780c */ /* 0x040fe20003f04270 */
[----:B------:R-:W-:Y:S01]  /*4d60*/  @P3 STG.E desc[UR48][R6.64+0x84], R43 ;  /* 0x0000842b06003986 */ /* 0x000fe2000c101930 */
[----:B------:R-:W-:-:S02]  /*4d70*/  ISETP.GT.AND P3, PT, R22, 0x30, PT ;  /* 0x000000301600780c */ /* 0x000fc40003f64270 */
[----:B------:R-:W-:Y:S01]  /*4d80*/  F2FP.TF32.F32.PACK_B R51, R51 ;  /* 0x00000033ff33723e */ /* 0x000fe200024050ff */
[----:B------:R1:W-:Y:S01]  /*4d90*/  @P2 STG.E desc[UR48][R4.64+0xa0], R9 ;  /* 0x0000a00904002986 */ /* 0x0003e2000c101930 */
[----:B------:R-:W-:Y:S02]  /*4da0*/  ISETP.GT.AND P2, PT, R22, 0x31, PT ;  /* 0x000000311600780c */ /* 0x000fe40003f44270 */
[----:B------:R-:W-:Y:S01]  /*4db0*/  F2FP.TF32.F32.PACK_B R13, R13 ;  /* 0x0000000dff0d723e */ /* 0x000fe200024050ff */
[----:B------:R-:W-:Y:S01]  /*4dc0*/  @P1 STG.E desc[UR48][R4.64+0xa4], R45 ;  /* 0x0000a42d04001986 */ /* 0x000fe2000c101930 */
[----:B0-----:R-:W-:Y:S01]  /*4dd0*/  FMUL R3, R48, R58 ;  /* 0x0000003a30037220 */ /* 0x001fe20000400000 */
[----:B------:R-:W-:Y:S02]  /*4de0*/  ISETP.GT.AND P1, PT, R22, 0x38, PT ;  /* 0x000000381600780c */ /* 0x000fe40003f24270 */
[----:B------:R0:W-:Y:S01]  /*4df0*/  @P4 STG.E desc[UR48][R6.64+0xa0], R11 ;  /* 0x0000a00b06004986 */ /* 0x0001e2000c101930 */
[----:B------:R-:W-:-:S02]  /*4e00*/  ISETP.GT.AND P4, PT, R0, RZ, P3 ;  /* 0x000000ff0000720c */ /* 0x000fc40001f84270 */
[----:B------:R-:W-:Y:S01]  /*4e10*/  F2FP.TF32.F32.PACK_B R3, R3 ;  /* 0x00000003ff03723e */ /* 0x000fe200024050ff */
[----:B------:R-:W-:Y:S01]  /*4e20*/  @P5 STG.E desc[UR48][R6.64+0xa4], R47 ;  /* 0x0000a42f06005986 */ /* 0x000fe2000c101930 */
[----:B------:R-:W-:Y:S01]  /*4e30*/  ISETP.GT.AND P5, PT, R0, RZ, P2 ;  /* 0x000000ff0000720c */ /* 0x000fe200017a4270 */
[-C--:B-1----:R-:W-:Y:S01]  /*4e40*/  FMUL R9, R50, R58.reuse ;  /* 0x0000003a32097220 */ /* 0x082fe20000400000 */
[C---:B------:R-:W-:Y:S02]  /*4e50*/  ISETP.GT.AND P3, PT, R0.reuse, 0x8, P3 ;  /* 0x000000080000780c */ /* 0x040fe40001f64270 */
[----:B------:R-:W-:Y:S02]  /*4e60*/  ISETP.GT.AND P2, PT, R0, 0x8, P2 ;  /* 0x000000080000780c */ /* 0x000fe40001744270 */
[----:B------:R-:W-:Y:S01]  /*4e70*/  F2FP.TF32.F32.PACK_B R9, R9 ;  /* 0x00000009ff09723e */ /* 0x000fe200024050ff */
[----:B0-----:R-:W-:Y:S01]  /*4e80*/  FMUL R11, R54, R58 ;  /* 0x0000003a360b7220 */ /* 0x001fe20000400000 */
[----:B------:R-:W-:Y:S01]  /*4e90*/  F2FP.TF32.F32.PACK_B R53, R53 ;  /* 0x00000035ff35723e */ /* 0x000fe200024050ff */
[----:B------:R-:W-:Y:S01]  /*4ea0*/  @P4 STG.E desc[UR48][R4.64+0xc0], R3 ;  /* 0x0000c00304004986 */ /* 0x000fe2000c101930 */
[----:B------:R-:W-:-:S02]  /*4eb0*/  ISETP.GT.AND P4, PT, R0, RZ, P1 ;  /* 0x000000ff0000720c */ /* 0x000fc40000f84270 */
[C---:B------:R-:W-:Y:S01]  /*4ec0*/  ISETP.GT.AND P1, PT, R0.reuse, 0x8, P1 ;  /* 0x000000080000780c */ /* 0x040fe20000f24270 */
[----:B------:R-:W-:Y:S01]  /*4ed0*/  @P5 STG.E desc[UR48][R4.64+0xc4], R49 ;  /* 0x0000c43104005986 */ /* 0x000fe2000c101930 */
[C---:B------:R-:W-:Y:S02]  /*4ee0*/  ISETP.GT.AND P5, PT, R0.reuse, RZ, P0 ;  /* 0x000000ff0000720c */ /* 0x040fe400007a4270 */
[----:B------:R-:W-:Y:S01]  /*4ef0*/  ISETP.GT.AND P0, PT, R0, 0x8, P0 ;  /* 0x000000080000780c */ /* 0x000fe20000704270 */
[----:B------:R-:W-:Y:S01]  /*4f00*/  @P3 STG.E desc[UR48][R6.64+0xc0], R9 ;  /* 0x0000c00906003986 */ /* 0x000fe2000c101930 */
[----:B------:R-:W-:Y:S02]  /*4f10*/  F2FP.TF32.F32.PACK_B R11, R11 ;  /* 0x0000000bff0b723e */ /* 0x000fe400024050ff */
[----:B------:R-:W-:Y:S01]  /*4f20*/  F2FP.TF32.F32.PACK_B R55, R55 ;  /* 0x00000037ff37723e */ /* 0x000fe200024050ff */
[----:B------:R-:W-:Y:S04]  /*4f30*/  @P2 STG.E desc[UR48][R6.64+0xc4], R51 ;  /* 0x0000c43306002986 */ /* 0x000fe8000c101930 */
[----:B------:R-:W-:Y:S04]  /*4f40*/  @P4 STG.E desc[UR48][R4.64+0xe0], R13 ;  /* 0x0000e00d04004986 */ /* 0x000fe8000c101930 */
[----:B------:R0:W-:Y:S02]  /*4f50*/  @P5 STG.E desc[UR48][R4.64+0xe4], R53 ;  /* 0x0000e43504005986 */ /* 0x0001e4000c101930 */
[----:B0-----:R-:W-:-:S02]  /*4f60*/  @P1 IMAD.MOV.U32 R4, RZ, RZ, R6 ;  /* 0x000000ffff041224 */ /* 0x001fc400078e0006 */
[----:B------:R-:W-:-:S05]  /*4f70*/  @P1 IMAD.MOV.U32 R5, RZ, RZ, R7 ;  /* 0x000000ffff051224 */ /* 0x000fca00078e0007 */
[----:B------:R0:W-:Y:S04]  /*4f80*/  @P1 STG.E desc[UR48][R4.64+0xe0], R11 ;  /* 0x0000e00b04001986 */ /* 0x0001e8000c101930 */
[----:B------:R0:W-:Y:S02]  /*4f90*/  @P0 STG.E desc[UR48][R6.64+0xe4], R55 ;  /* 0x0000e43706000986 */ /* 0x0001e4000c101930 */
.L_x_98:
[----:B------:R-:W-:Y:S05]  /*4fa0*/  BSYNC B0 ;  /* 0x0000000000007941 */ /* 0x000fea0003800000 */
.L_x_36:
[----:B0-----:R-:W3:Y:S01]  /*4fb0*/  LDL.64 R4, [R1] ;  /* 0x0000000001047983 */ /* 0x001ee20000100a00 */
[----:B------:R-:W-:Y:S01]  /*4fc0*/  ULDC.64 UR4, c[0x0][0x650] ;  /* 0x0001940000047ab9 */ /* 0x000fe20000000a00 */
[----:B------:R-:W-:Y:S02]  /*4fd0*/  IMAD.U32 R0, RZ, RZ, UR45 ;  /* 0x0000002dff007e24 */ /* 0x000fe4000f8e00ff */
[----:B------:R-:W-:Y:S02]  /*4fe0*/  IMAD.MOV.U32 R22, RZ, RZ, -0x1 ;  /* 0xffffffffff167424 */ /* 0x000fe400078e00ff */
[----:B------:R0:W-:Y:S01]  /*4ff0*/  SYNCS.ARRIVE.TRANS64.A1T0 RZ, [R0+UR41], RZ ;  /* 0x000000ff00ff79a7 */ /* 0x0001e20008100029 */
[----:B-----5:R-:W-:Y:S02]  /*5000*/  IMAD.MOV.U32 R18, RZ, RZ, -0x1 ;  /* 0xffffffffff127424 */ /* 0x020fe400078e00ff */
[----:B--2---:R-:W-:Y:S01]  /*5010*/  IMAD.MOV.U32 R19, RZ, RZ, -0x1 ;  /* 0xffffffffff137424 */ /* 0x004fe200078e00ff */
[----:B0-----:R-:W-:-:S02]  /*5020*/  PRMT R0, RZ, 0x7610, R0 ;  /* 0x00007610ff007816 */ /* 0x001fc40000000000 */
[----:B---3--:R-:W-:-:S05]  /*5030*/  LEA R16, P0, R4, R16, 0x1 ;  /* 0x0000001004107211 */ /* 0x008fca00078008ff */
[----:B------:R-:W-:Y:S01]  /*5040*/  IMAD.X R17, R68, 0x1, R17, P0 ;  /* 0x0000000144117824 */ /* 0x000fe200000e0611 */
[----:B------:R-:W-:-:S04]  /*5050*/  ISETP.GE.U32.AND P0, PT, R16, UR4, PT ;  /* 0x0000000410007c0c */ /* 0x000fc8000bf06070 */
[----:B------:R-:W-:-:S13]  /*5060*/  ISETP.GE.U32.AND.EX P0, PT, R17, UR5, PT, P0 ;  /* 0x0000000511007c0c */ /* 0x000fda000bf06100 */
[----:B------:R-:W-:Y:S05]  /*5070*/  @P0 BRA `(.L_x_99) ;  /* 0x00000004004c0947 */ /* 0x000fea0003800000 */
[----:B----4-:R-:W0:Y:S01]  /*5080*/  LDC.64 R10, c[0x0][0x628] ;  /* 0x00018a00ff0a7b82 */ /* 0x010e220000000a00 */
[----:B------:R-:W2:Y:S01]  /*5090*/  S2R R12, SR_CTAID.X ;  /* 0x00000000000c7919 */ /* 0x000ea20000002500 */
[----:B-1----:R-:W-:Y:S02]  /*50a0*/  IMAD.MOV.U32 R8, RZ, RZ, R16 ;  /* 0x000000ffff087224 */ /* 0x002fe400078e0010 */
[----:B------:R-:W-:Y:S01]  /*50b0*/  IMAD.MOV.U32 R9, RZ, RZ, R17 ;  /* 0x000000ffff097224 */ /* 0x000fe200078e0011 */
[----:B------:R-:W1:Y:S03]  /*50c0*/  S2R R18, SR_CTAID.Y ;  /* 0x0000000000127919 */ /* 0x000e660000002600 */
[----:B------:R-:W3:Y:S08]  /*50d0*/  LDC R0, c[0x0][0x630] ;  /* 0x00018c00ff007b82 */ /* 0x000ef00000000800 */
[----:B------:R-:W4:Y:S01]  /*50e0*/  LDC.64 R14, c[0x0][0x620] ;  /* 0x00018800ff0e7b82 */ /* 0x000f220000000a00 */
[----:B0-----:R-:W-:-:S04]  /*50f0*/  ISETP.NE.U32.AND P0, PT, R10, RZ, PT ;  /* 0x000000ff0a00720c */ /* 0x001fc80003f05070 */
[----:B------:R-:W-:-:S13]  /*5100*/  ISETP.NE.AND.EX P0, PT, R11, RZ, PT, P0 ;  /* 0x000000ff0b00720c */ /* 0x000fda0003f05300 */
[----:B-1234-:R-:W-:Y:S05]  /*5110*/  @!P0 BRA `(.L_x_100) ;  /* 0x0000000000288947 */ /* 0x01efea0003800000 */
[----:B------:R-:W0:Y:S02]  /*5120*/  LDC R3, c[0x0][0x634] ;  /* 0x00018d00ff037b82 */ /* 0x000e240000000800 */
[----:B0-----:R-:W-:-:S05]  /*5130*/  IADD3 R3, P0, R16, R3, RZ ;  /* 0x0000000310037210 */ /* 0x001fca0007f1e0ff */
        /* <DEDUP_REMOVED lines=8> */
.L_x_100:
[-CC-:B------:R-:W-:Y:S01]  /*51c0*/  SHF.R.U64 R19, R8, R0.reuse, R9.reuse ;  /* 0x0000000008137219 */ /* 0x180fe20000001209 */
[----:B------:R-:W0:Y:S01]  /*51d0*/  LDC.64 R24, c[0x0][0x640] ;  /* 0x00019000ff187b82 */ /* 0x000e220000000a00 */
[----:B------:R-:W-:Y:S01]  /*51e0*/  SHF.R.U32.HI R0, RZ, R0, R9 ;  /* 0x00000000ff007219 */ /* 0x000fe20000011609 */
[----:B------:R-:W-:Y:S01]  /*51f0*/  ULDC UR4, c[0x0][0x150] ;  /* 0x0000540000047ab9 */ /* 0x000fe20000000800 */
[----:B------:R-:W-:Y:S02]  /*5200*/  IADD3 R3, P0, RZ, -R19, RZ ;  /* 0x80000013ff037210 */ /* 0x000fe40007f1e0ff */
[----:B------:R-:W-:-:S03]  /*5210*/  I2FP.F32.U32 R7, R12 ;  /* 0x0000000c00077245 */ /* 0x000fc60000201000 */
[----:B------:R-:W1:Y:S01]  /*5220*/  LDC R6, c[0x0][0x618] ;  /* 0x00018600ff067b82 */ /* 0x000e620000000800 */
[----:B------:R-:W-:Y:S02]  /*5230*/  IMAD.X R5, RZ, RZ, ~R0, P0 ;  /* 0x000000ffff057224 */ /* 0x000fe400000e0e00 */
[----:B------:R-:W-:Y:S01]  /*5240*/  FMUL R7, R7, UR4 ;  /* 0x0000000407077c20 */ /* 0x000fe20008400000 */
[----:B------:R-:W-:Y:S01]  /*5250*/  ULDC UR4, c[0x0][0x154] ;  /* 0x0000550000047ab9 */ /* 0x000fe20000000800 */
[-C--:B------:R-:W-:Y:S02]  /*5260*/  IMAD R0, R5, R14.reuse, RZ ;  /* 0x0000000e05007224 */ /* 0x080fe400078e02ff */
[C---:B------:R-:W-:Y:S01]  /*5270*/  IMAD.WIDE.U32 R4, R3.reuse, R14, R16 ;  /* 0x0000000e03047225 */ /* 0x040fe200078e0010 */
[----:B------:R-:W2:Y:S01]  /*5280*/  LDC R8, c[0x0][0x608] ;  /* 0x00018200ff087b82 */ /* 0x000ea20000000800 */
[----:B------:R-:W3:Y:S02]  /*5290*/  F2I.U32.TRUNC.NTZ R7, R7 ;  /* 0x0000000700077305 */ /* 0x000ee4000020f000 */
[----:B------:R-:W-:Y:S01]  /*52a0*/  IMAD R3, R3, R15, R0 ;  /* 0x0000000f03037224 */ /* 0x000fe200078e0200 */
[----:B------:R-:W-:-:S03]  /*52b0*/  I2FP.F32.U32 R0, R18 ;  /* 0x0000001200007245 */ /* 0x000fc60000201000 */
[----:B------:R-:W-:Y:S01]  /*52c0*/  IMAD.IADD R3, R5, 0x1, R3 ;  /* 0x0000000105037824 */ /* 0x000fe200078e0203 */
[----:B------:R-:W4:Y:S01]  /*52d0*/  LDC R11, c[0x0][0x658] ;  /* 0x00019600ff0b7b82 */ /* 0x000f220000000800 */
[----:B0-----:R-:W-:-:S04]  /*52e0*/  ISETP.NE.U32.AND P0, PT, R24, RZ, PT ;  /* 0x000000ff1800720c */ /* 0x001fc80003f05070 */
[----:B------:R-:W-:-:S03]  /*52f0*/  ISETP.NE.AND.EX P0, PT, R25, RZ, PT, P0 ;  /* 0x000000ff1900720c */ /* 0x000fc60003f05300 */
[----:B------:R-:W0:Y:S01]  /*5300*/  LDC R9, c[0x0][0x144] ;  /* 0x00005100ff097b82 */ /* 0x000e220000000800 */
[-C--:B-1----:R-:W-:Y:S01]  /*5310*/  SHF.R.U64 R10, R4, R6.reuse, R3 ;  /* 0x00000006040a7219 */ /* 0x082fe20000001203 */
[----:B---3--:R-:W-:Y:S01]  /*5320*/  IMAD.MOV R7, RZ, RZ, -R7 ;  /* 0x000000ffff077224 */ /* 0x008fe200078e0a07 */
[----:B------:R-:W-:Y:S01]  /*5330*/  SHF.R.U32.HI R3, RZ, R6, R3 ;  /* 0x00000006ff037219 */ /* 0x000fe20000011603 */
[----:B------:R-:W-:-:S04]  /*5340*/  FMUL R6, R0, UR4 ;  /* 0x0000000400067c20 */ /* 0x000fc80008400000 */
[----:B------:R-:W1:Y:S01]  /*5350*/  LDC R21, c[0x0][0x148] ;  /* 0x00005200ff157b82 */ /* 0x000e620000000800 */
[----:B------:R3:W0:Y:S01]  /*5360*/  F2I.U32.TRUNC.NTZ R14, R6 ;  /* 0x00000006000e7305 */ /* 0x000622000020f000 */
[-CC-:B--2---:R-:W-:Y:S02]  /*5370*/  SHF.R.U64 R13, R10, R8.reuse, R3.reuse ;  /* 0x000000080a0d7219 */ /* 0x184fe40000001203 */
[----:B------:R-:W-:-:S04]  /*5380*/  SHF.R.U32.HI R0, RZ, R8, R3 ;  /* 0x00000008ff007219 */ /* 0x000fc80000011603 */
[----:B------:R-:W2:Y:S01]  /*5390*/  LDC R20, c[0x0][0x648] ;  /* 0x00019200ff147b82 */ /* 0x000ea20000000800 */
[-CC-:B----4-:R-:W-:Y:S02]  /*53a0*/  SHF.R.U64 R15, R13, R11.reuse, R0.reuse ;  /* 0x0000000b0d0f7219 */ /* 0x190fe40000001200 */
[----:B------:R-:W-:-:S03]  /*53b0*/  SHF.R.U32.HI R5, RZ, R11, R0 ;  /* 0x0000000bff057219 */ /* 0x000fc60000011600 */
[----:B------:R-:W-:Y:S02]  /*53c0*/  IMAD.MOV.U32 R4, RZ, RZ, R15 ;  /* 0x000000ffff047224 */ /* 0x000fe400078e000f */
[----:B------:R-:W4:Y:S01]  /*53d0*/  LDC R26, c[0x0][0x638] ;  /* 0x00018e00ff1a7b82 */ /* 0x000f220000000800 */
[----:B0-----:R-:W-:-:S07]  /*53e0*/  IMAD R22, R9, R7, R12 ;  /* 0x0000000709167224 */ /* 0x001fce00078e020c */
[----:B------:R-:W0:Y:S08]  /*53f0*/  LDC R27, c[0x0][0x610] ;  /* 0x00018400ff1b7b82 */ /* 0x000e300000000800 */
[----:B------:R-:W0:Y:S01]  /*5400*/  LDC R28, c[0x0][0x600] ;  /* 0x00018000ff1c7b82 */ /* 0x000e220000000800 */
[----:B-123--:R-:W-:Y:S05]  /*5410*/  @!P0 BRA `(.L_x_101) ;  /* 0x0000000000288947 */ /* 0x00efea0003800000 */
[----:B------:R-:W1:Y:S02]  /*5420*/  LDC R0, c[0x0][0x64c] ;  /* 0x00019300ff007b82 */ /* 0x000e640000000800 */
[----:B-1----:R-:W-:-:S05]  /*5430*/  IADD3 R3, P0, R15, R0, RZ ;  /* 0x000000000f037210 */ /* 0x002fca0007f1e0ff */
        /* <DEDUP_REMOVED lines=8> */
.L_x_101:
[----:B------:R-:W-:Y:S01]  /*54c0*/  ISETP.NE.AND P0, PT, R2, 0x1, PT ;  /* 0x000000010200780c */ /* 0x000fe20003f05270 */
[----:B------:R-:W-:Y:S01]  /*54d0*/  IMAD.MOV R14, RZ, RZ, -R14 ;  /* 0x000000ffff0e7224 */ /* 0x000fe200078e0a0e */
[----:B------:R-:W-:Y:S02]  /*54e0*/  SHF.R.U64 R0, R4, R20, R5 ;  /* 0x0000001404007219 */ /* 0x000fe40000001205 */
[----:B------:R-:W-:Y:S02]  /*54f0*/  LOP3.LUT R3, R13, R70, RZ, 0xc0, !PT ;  /* 0x000000460d037212 */ /* 0x000fe400078ec0ff */
[----:B------:R-:W-:Y:S01]  /*5500*/  LOP3.LUT R5, R10, R69, RZ, 0xc0, !PT ;  /* 0x000000450a057212 */ /* 0x000fe200078ec0ff */
[----:B------:R-:W-:Y:S02]  /*5510*/  IMAD.MOV R4, RZ, RZ, -R0 ;  /* 0x000000ffff047224 */ /* 0x000fe400078e0a00 */
[----:B------:R-:W-:Y:S02]  /*5520*/  IMAD R3, R66, R0, R3 ;  /* 0x0000000042037224 */ /* 0x000fe400078e0203 */
[----:B----4-:R-:W-:-:S02]  /*5530*/  IMAD R0, R4, R26, R15 ;  /* 0x0000001a04007224 */ /* 0x010fc400078e020f */
[----:B------:R-:W-:Y:S02]  /*5540*/  @P0 IMAD R22, R21, R14, R18 ;  /* 0x0000000e15160224 */ /* 0x000fe400078e0212 */
[----:B------:R-:W-:Y:S02]  /*5550*/  IMAD.MOV.U32 R4, RZ, RZ, 0x1 ;  /* 0x00000001ff047424 */ /* 0x000fe400078e00ff */
[----:B0-----:R-:W-:Y:S02]  /*5560*/  IMAD R22, R3, R27, R22 ;  /* 0x0000001b03167224 */ /* 0x001fe400078e0216 */
[----:B------:R-:W-:Y:S01]  /*5570*/  IMAD R3, R0, R28, R5 ;  /* 0x0000001c00037224 */ /* 0x000fe200078e0205 */
[----:B------:R-:W-:-:S04]  /*5580*/  PRMT R0, R4, 0x7610, R0 ;  /* 0x0000761004007816 */ /* 0x000fc80000000000 */
[----:B------:R-:W-:Y:S02]  /*5590*/  SEL R18, R3, R22, !P0 ;  /* 0x0000001603127207 */ /* 0x000fe40004000000 */
[----:B------:R-:W-:-:S07]  /*55a0*/  SEL R22, R22, R3, !P0 ;  /* 0x0000000316167207 */ /* 0x000fce0004000000 */
.L_x_99:
[----:B------:R-:W-:Y:S01]  /*55b0*/  LOP3.LUT P0, RZ, R0, 0xff, RZ, 0xc0, !PT ;  /* 0x000000ff00ff7812 */ /* 0x000fe2000780c0ff */
[----:B------:R-:W-:Y:S01]  /*55c0*/  UIMAD.WIDE.U32 UR4, UR36, -0x55555555, URZ ;  /* 0xaaaaaaab240478a5 */ /* 0x000fe2000f8e003f */
[----:B------:R-:W-:-:S03]  /*55d0*/  LOP3.LUT R75, R75, 0x1, RZ, 0x3c, !PT ;  /* 0x000000014b4b7812 */ /* 0x000fc600078e3cff */
[----:B------:R-:W-:-:S04]  /*55e0*/  USHF.R.U32.HI UR4, URZ, 0x1, UR5 ;  /* 0x000000013f047899 */ /* 0x000fc80008011605 */
[----:B------:R-:W-:-:S04]  /*55f0*/  UIMAD UR36, UR4, -0x3, UR36 ;  /* 0xfffffffd042478a4 */ /* 0x000fc8000f8e0224 */
[----:B------:R-:W-:Y:S08]  /*5600*/  @P0 BRA `(.L_x_102) ;  /* 0xffffffc000740947 */ /* 0x000ff0000383ffff */
[----:B------:R-:W-:Y:S05]  /*5610*/  EXIT ;  /* 0x000000000000794d */ /* 0x000fea0003800000 */
.L_x_17:
[----:B------:R-:W-:-:S08]  /*5620*/  ISETP.NE.AND P0, PT, R9, RZ, PT ;  /* 0x000000ff0900720c */ /* 0x000fd00003f05270 */
[----:B0-----:R-:W0:-:S00]  /*5630*/  USETMAXREG.DEALLOC.CTAPOOL 0x28 ;  /* 0x00000028000079c8 */ /* 0x001e0000080e0500 */
[----:B------:R-:W-:Y:S05]  /*5640*/  @P0 EXIT ;  /* 0x000000000000094d */ /* 0x000fea0003800000 */
[----:B0-----:R-:W-:Y:S01]  /*5650*/  LOP3.LUT P0, RZ, R3, 0xff, RZ, 0xc0, !PT ;  /* 0x000000ff03ff7812 */ /* 0x001fe2000780c0ff */
[----:B------:R-:W-:Y:S02]  /*5660*/  IMAD.MOV.U32 R3, RZ, RZ, 0x1 ;  /* 0x00000001ff037424 */ /* 0x000fe400078e00ff */
[----:B------:R-:W-:-:S10]  /*5670*/  IMAD.MOV.U32 R8, RZ, RZ, RZ ;  /* 0x000000ffff087224 */ /* 0x000fd400078e00ff */
[----:B------:R-:W-:Y:S05]  /*5680*/  @!P0 BRA `(.L_x_103) ;  /* 0x0000000c00b48947 */ /* 0x000fea0003800000 */
[----:B------:R-:W0:Y:S01]  /*5690*/  S2R R12, SR_CgaCtaId ;  /* 0x00000000000c7919 */ /* 0x000e220000008800 */
[----:B------:R-:W-:Y:S01]  /*56a0*/  LOP3.LUT P0, RZ, R4, 0x1f, RZ, 0xc0, !PT ;  /* 0x0000001f04ff7812 */ /* 0x000fe2000780c0ff */
[----:B------:R-:W-:Y:S01]  /*56b0*/  ULDC UR21, c[0x0][0x658] ;  /* 0x0001960000157ab9 */ /* 0x000fe20000000800 */
[----:B------:R-:W-:Y:S01]  /*56c0*/  UMOV UR4, 0xffffffff ;  /* 0xffffffff00047882 */ /* 0x000fe20000000000 */
[----:B------:R-:W-:Y:S01]  /*56d0*/  BSSY B0, `(.L_x_103) ;  /* 0x00000e8000007945 */ /* 0x000fe20003800000 */
[----:B------:R-:W-:Y:S01]  /*56e0*/  USHF.L.U32 UR4, UR4, UR21, URZ ;  /* 0x0000001504047299 */ /* 0x000fe2000800063f */
[C---:B------:R-:W-:Y:S01]  /*56f0*/  ISETP.NE.AND P2, PT, R5.reuse, RZ, PT ;  /* 0x000000ff0500720c */ /* 0x040fe20003f45270 */
[----:B------:R-:W-:Y:S01]  /*5700*/  IMAD.MOV.U32 R10, RZ, RZ, 0x1 ;  /* 0x00000001ff0a7424 */ /* 0x000fe200078e00ff */
[----:B------:R-:W-:Y:S01]  /*5710*/  ISETP.NE.OR P0, PT, R5, RZ, !P0 ;  /* 0x000000ff0500720c */ /* 0x000fe20004705670 */
[----:B------:R-:W-:Y:S01]  /*5720*/  IMAD.MOV.U32 R3, RZ, RZ, 0x1 ;  /* 0x00000001ff037424 */ /* 0x000fe200078e00ff */
[----:B------:R-:W-:Y:S01]  /*5730*/  LOP3.LUT R9, R23, 0x2, RZ, 0xfc, !PT ;  /* 0x0000000217097812 */ /* 0x000fe200078efcff */
[----:B------:R-:W-:Y:S01]  /*5740*/  IMAD.MOV.U32 R8, RZ, RZ, RZ ;  /* 0x000000ffff087224 */ /* 0x000fe200078e00ff */
[----:B------:R-:W-:Y:S01]  /*5750*/  ULDC UR13, c[0x0][0x600] ;  /* 0x00018000000d7ab9 */ /* 0x000fe20000000800 */
[----:B------:R-:W-:Y:S01]  /*5760*/  UMOV UR5, 0x1 ;  /* 0x0000000100057882 */ /* 0x000fe20000000000 */
[----:B------:R-:W-:-:S02]  /*5770*/  UIADD3 UR30, UR37, 0x1, URZ ;  /* 0x00000001251e7890 */ /* 0x000fc4000fffe03f */
[----:B------:R-:W-:Y:S02]  /*5780*/  UIADD3 UR13, UR13, -0x1, URZ ;  /* 0xffffffff0d0d7890 */ /* 0x000fe4000fffe03f */
[----:B------:R-:W-:Y:S02]  /*5790*/  USHF.L.U32 UR21, UR5, UR21, URZ ;  /* 0x0000001505157299 */ /* 0x000fe4000800063f */
[----:B------:R-:W-:Y:S01]  /*57a0*/  ULOP3.LUT UR29, URZ, UR4, URZ, 0x33, !UPT ;  /* 0x000000043f1d7292 */ /* 0x000fe2000f8e333f */
[----:B------:R-:W-:Y:S01]  /*57b0*/  ULDC.64 UR22, c[0x0][0x198] ;  /* 0x0000660000167ab9 */ /* 0x000fe20000000a00 */
[C---:B0-----:R-:W-:Y:S02]  /*57c0*/  IMAD.SHL.U32 R11, R12.reuse, 0x20, RZ ;  /* 0x000000200c0b7824 */ /* 0x041fe400078e00ff */
[----:B------:R-:W-:-:S03]  /*57d0*/  IMAD.SHL.U32 R12, R12, 0x400, RZ ;  /* 0x000004000c0c7824 */ /* 0x000fc600078e00ff */
[----:B------:R-:W-:Y:S02]  /*57e0*/  LOP3.LUT R11, R11, 0x20, RZ, 0xc0, !PT ;  /* 0x000000200b0b7812 */ /* 0x000fe400078ec0ff */
[----:B------:R-:W-:-:S07]  /*57f0*/  LOP3.LUT R12, R12, 0x400, RZ, 0xc0, !PT ;  /* 0x000004000c0c7812 */ /* 0x000fce00078ec0ff */
.L_x_115:
[----:B------:R-:W-:-:S03]  /*5800*/  UMOV UR4, 0xffffffff ;  /* 0xffffffff00047882 */ /* 0x000fc60000000000 */
[----:B------:R-:W-:Y:S05]  /*5810*/  BRA.DIV UR4, `(.L_x_104) ;  /* 0x0000001204487947 */ /* 0x000fea000b800000 */
[----:B------:R-:W-:-:S13]  /*5820*/  ELECT P6, URZ, PT ;  /* 0x00000000003f782f */ /* 0x000fda00038c0000 */
.L_x_127:
[----:B------:R-:W0:Y:S01]  /*5830*/  LDC R4, c[0x0][0x28c] ;  /* 0x0000a300ff047b82 */ /* 0x000e220000000800 */
[----:B------:R-:W-:Y:S01]  /*5840*/  BSSY B1, `(.L_x_105) ;  /* 0x000005b000017945 */ /* 0x000fe20003800000 */
[----:B0-----:R-:W-:-:S13]  /*5850*/  ISETP.LT.OR P6, PT, R4, 0x1, !P6 ;  /* 0x000000010400780c */ /* 0x001fda00077c1670 */
[----:B------:R-:W-:Y:S05]  /*5860*/  @P6 BRA `(.L_x_106) ;  /* 0x0000000400606947 */ /* 0x000fea0003800000 */
[----:B------:R-:W-:Y:S02]  /*5870*/  IMAD.SHL.U32 R22, R22, 0x40, RZ ;  /* 0x0000004016167824 */ /* 0x000fe400078e00ff */
[----:B------:R-:W-:Y:S02]  /*5880*/  IMAD R18, R18, 0x40, R11 ;  /* 0x0000004012127824 */ /* 0x000fe400078e020b */
[----:B------:R-:W-:Y:S02]  /*5890*/  IMAD.MOV.U32 R15, RZ, RZ, RZ ;  /* 0x000000ffff0f7224 */ /* 0x000fe400078e00ff */
[----:B------:R-:W-:Y:S02]  /*58a0*/  IMAD.U32 R20, RZ, RZ, UR30 ;  /* 0x0000001eff147e24 */ /* 0x000fe4000f8e00ff */
[----:B------:R-:W-:Y:S02]  /*58b0*/  IMAD.MOV.U32 R4, RZ, RZ, R3 ;  /* 0x000000ffff047224 */ /* 0x000fe400078e0003 */
[----:B------:R-:W-:-:S07]  /*58c0*/  IMAD.MOV.U32 R5, RZ, RZ, R8 ;  /* 0x000000ffff057224 */ /* 0x000fce00078e0008 */
.L_x_110:
[----:B------:R-:W0:Y:S01]  /*58d0*/  S2R R7, SR_CgaCtaId ;  /* 0x0000000000077919 */ /* 0x000e220000008800 */
[----:B------:R-:W-:-:S04]  /*58e0*/  MOV R6, 0x400 ;  /* 0x0000040000067802 */ /* 0x000fc80000000f00 */
[----:B0-----:R-:W-:Y:S02]  /*58f0*/  LEA R14, R7, R6, 0x18 ;  /* 0x00000006070e7211 */ /* 0x001fe400078ec0ff */
[----:B------:R-:W-:Y:S01]  /*5900*/  SHF.L.U32 R6, R4, 0x1f, RZ ;  /* 0x0000001f04067819 */ /* 0x000fe200000006ff */
[----:B------:R-:W0:Y:S02]  /*5910*/  @!P2 LDC R7, c[0x0][0x500] ;  /* 0x00014000ff07ab82 */ /* 0x000e240000000800 */
[----:B------:R-:W-:-:S04]  /*5920*/  IMAD R13, R5, 0x8, R14 ;  /* 0x00000008050d7824 */ /* 0x000fc800078e020e */
[----:B------:R-:W1:Y:S02]  /*5930*/  SYNCS.PHASECHK.TRANS64.TRYWAIT P1, [R13+URZ+0x18], R6 ;  /* 0x000018060d0075a7 */ /* 0x000e64000802017f */
[----:B-1----:R-:W-:Y:S05]  /*5940*/  @!P1 BRA `(.L_x_107) ;  /* 0x00000010001c9947 */ /* 0x002fea0003800000 */
.L_x_128:
[----:B-1----:R-:W-:Y:S01]  /*5950*/  PRMT R6, R9, 0x9910, RZ ;  /* 0x0000991009067816 */ /* 0x002fe200000000ff */
[----:B0-----:R0:W-:Y:S03]  /*5960*/  @!P2 SYNCS.ARRIVE.TRANS64 RZ, [R13+URZ], R7 ;  /* 0x000000070dffa9a7 */ /* 0x0011e6000800003f */
[----:B------:R-:W-:-:S13]  /*5970*/  ISETP.NE.AND P1, PT, R6, 0x2, PT ;  /* 0x000000020600780c */ /* 0x000fda0003f25270 */
[----:B0-----:R-:W-:Y:S05]  /*5980*/  @P1 BRA `(.L_x_108) ;  /* 0x0000000000041947 */ /* 0x001fea0003800000 */
[----:B------:R-:W-:Y:S01]  /*5990*/  BPT.TRAP 0x1 ;  /* 0x000000040000795c */ /* 0x000fe20000300000 */
.L_x_108:
[----:B------:R-:W-:Y:S05]  /*59a0*/  @P0 BRA `(.L_x_109) ;  /* 0x0000000000040947 */ /* 0x000fea0003800000 */
[----:B------:R-:W-:Y:S01]  /*59b0*/  BPT.TRAP 0x1 ;  /* 0x000000040000795c */ /* 0x000fe20000300000 */
.L_x_109:
[----:B------:R-:W-:Y:S01]  /*59c0*/  IMAD R6, R5, 0x8000, R14 ;  /* 0x0000800005067824 */ /* 0x000fe200078e020e */
[----:B------:R-:W-:Y:S01]  /*59d0*/  R2UR UR10, R15 ;  /* 0x000000000f0a72ca */ /* 0x000fe200000e0000 */
[----:B------:R-:W-:Y:S01]  /*59e0*/  UIADD3 UR14, UP0, UR22, 0xf0, URZ ;  /* 0x000000f0160e7890 */ /* 0x000fe2000ff1e03f */
[----:B------:R-:W-:Y:S01]  /*59f0*/  R2UR UR9, R13 ;  /* 0x000000000d0972ca */ /* 0x000fe200000e0000 */
[----:B------:R-:W-:Y:S01]  /*5a00*/  VIADD R20, R20, 0xffffffff ;  /* 0xffffffff14147836 */ /* 0x000fe20000000000 */
[----:B------:R-:W-:Y:S01]  /*5a10*/  R2UR UR40, R6 ;  /* 0x00000000062872ca */ /* 0x000fe200000e0000 */
[----:B------:R-:W-:Y:S01]  /*5a20*/  IMAD R6, R5, 0x2000, R12 ;  /* 0x0000200005067824 */ /* 0x000fe200078e020c */
[----:B------:R-:W-:Y:S01]  /*5a30*/  R2UR UR11, R22 ;  /* 0x00000000160b72ca */ /* 0x000fe200000e0000 */
[----:B------:R-:W-:Y:S01]  /*5a40*/  UIADD3.X UR15, URZ, UR23, URZ, UP0, !UPT ;  /* 0x000000173f0f7290 */ /* 0x000fe200087fe43f */
[----:B------:R-:W-:Y:S01]  /*5a50*/  R2UR UR12, R19 ;  /* 0x00000000130c72ca */ /* 0x000fe200000e0000 */
[----:B------:R-:W-:Y:S01]  /*5a60*/  IMAD R6, R6, 0x4, R14 ;  /* 0x0000000406067824 */ /* 0x000fe200078e020e */
[----:B------:R-:W-:Y:S01]  /*5a70*/  R2UR UR35, R18 ;  /* 0x00000000122372ca */ /* 0x000fe200000e0000 */
[----:B------:R-:W-:Y:S01]  /*5a80*/  UIADD3 UR4, UP1, UR22, 0x1f0, URZ ;  /* 0x000001f016047890 */ /* 0x000fe2000ff3e03f */
[----:B------:R-:W-:Y:S01]  /*5a90*/  ISETP.GT.AND P3, PT, R20, 0x1, PT ;  /* 0x000000011400780c */ /* 0x000fe20003f64270 */
[----:B------:R-:W-:Y:S01]  /*5aa0*/  UIADD3 UR58, UR10, 0x20, URZ ;  /* 0x000000200a3a7890 */ /* 0x000fe2000fffe03f */
[----:B------:R-:W-:Y:S01]  /*5ab0*/  R2UR UR18, R6 ;  /* 0x00000000061272ca */ /* 0x000fe200000e0000 */
[----:B------:R-:W-:Y:S01]  /*5ac0*/  UIADD3 UR50, UR10, 0x40, URZ ;  /* 0x000000400a327890 */ /* 0x000fe2000fffe03f */
[----:B------:R-:W-:Y:S01]  /*5ad0*/  VIADD R5, R5, 0x1 ;  /* 0x0000000105057836 */ /* 0x000fe20000000000 */
[----:B------:R-:W-:Y:S01]  /*5ae0*/  UIADD3 UR8, UR40, 0x100, URZ ;  /* 0x0000010028087890 */ /* 0x000fe2000fffe03f */
[----:B------:R-:W-:Y:S01]  /*5af0*/  VIADD R15, R15, 0x80 ;  /* 0x000000800f0f7836 */ /* 0x000fe20000000000 */
[----:B------:R-:W-:-:S02]  /*5b00*/  UIADD3 UR56, UR40, 0x2100, URZ ;  /* 0x0000210028387890 */ /* 0x000fc4000fffe03f */
[----:B------:R-:W-:Y:S01]  /*5b10*/  UIADD3 UR48, UR40, 0x4100, URZ ;  /* 0x0000410028307890 */ /* 0x000fe2000fffe03f */
[C---:B------:R-:W-:Y:S01]  /*5b20*/  ISETP.NE.AND P1, PT, R5.reuse, 0x3, PT ;  /* 0x000000030500780c */ /* 0x040fe20003f25270 */
[----:B------:R-:W-:Y:S02]  /*5b30*/  UIADD3 UR42, UR10, 0x60, URZ ;  /* 0x000000600a2a7890 */ /* 0x000fe4000fffe03f */
[----:B------:R-:W-:Y:S01]  /*5b40*/  UIADD3 UR40, UR40, 0x6100, URZ ;  /* 0x0000610028287890 */ /* 0x000fe2000fffe03f */
[----:B------:R-:W-:Y:S01]  /*5b50*/  SEL R7, RZ, 0x1, P1 ;  /* 0x00000001ff077807 */ /* 0x000fe20000800000 */
[----:B------:R-:W-:Y:S01]  /*5b60*/  UMOV UR6, 0x0 ;  /* 0x0000000000067882 */ /* 0x000fe20000000000 */
[----:B------:R-:W-:Y:S01]  /*5b70*/  UMOV UR7, 0x10000000 ;  /* 0x1000000000077882 */ /* 0x000fe20000000000 */
[----:B------:R-:W-:Y:S01]  /*5b80*/  UIADD3.X UR5, URZ, UR23, URZ, UP1, !UPT ;  /* 0x000000173f057290 */ /* 0x000fe20008ffe43f */
[----:B------:R0:W-:Y:S01]  /*5b90*/  UTMALDG.3D [UR8], [UR14], desc[UR6] ;  /* 0x000006080e0075b4 */ /* 0x0001e20008011000 */
[----:B------:R-:W-:Y:S01]  /*5ba0*/  UIADD3 UR32, UR18, 0x18100, URZ ;  /* 0x0001810012207890 */ /* 0x000fe2000fffe03f */
[----:B------:R-:W-:Y:S01]  /*5bb0*/  LOP3.LUT R4, R4, R7, RZ, 0x3c, !PT ;  /* 0x0000000704047212 */ /* 0x000fe200078e3cff */
[----:B------:R-:W-:Y:S01]  /*5bc0*/  UIADD3 UR24, UR18, 0x1a100, URZ ;  /* 0x0001a10012187890 */ /* 0x000fe2000fffe03f */
[----:B------:R-:W-:Y:S01]  /*5bd0*/  SEL R5, R5, RZ, P1 ;  /* 0x000000ff05057207 */ /* 0x000fe20000800000 */
[----:B------:R-:W-:Y:S01]  /*5be0*/  UIADD3 UR16, UR18, 0x1c100, URZ ;  /* 0x0001c10012107890 */ /* 0x000fe2000fffe03f */
[----:B------:R-:W-:Y:S01]  /*5bf0*/  UMOV UR57, UR9 ;  /* 0x0000000900397c82 */ /* 0x000fe20008000000 */
        /* <DEDUP_REMOVED lines=8> */
[----:B------:R1:W-:Y:S01]  /*5c80*/  UTMALDG.3D [UR56], [UR14], desc[UR6] ;  /* 0x000006380e0075b4 */ /* 0x0003e20008011000 */
[----:B------:R-:W-:Y:S01]  /*5c90*/  UMOV UR31, 0x30000 ;  /* 0x00030000001f7882 */ /* 0x000fe20000000000 */
[----:B------:R-:W-:Y:S01]  /*5ca0*/  UMOV UR33, UR9 ;  /* 0x0000000900217c82 */ /* 0x000fe20008000000 */
[----:B------:R-:W-:Y:S01]  /*5cb0*/  UMOV UR34, UR10 ;  /* 0x0000000a00227c82 */ /* 0x000fe20008000000 */
[----:B------:R-:W-:Y:S01]  /*5cc0*/  UMOV UR36, UR12 ;  /* 0x0000000c00247c82 */ /* 0x000fe20008000000 */
[----:B------:R-:W-:Y:S01]  /*5cd0*/  UMOV UR25, UR9 ;  /* 0x0000000900197c82 */ /* 0x000fe20008000000 */
[----:B------:R-:W-:Y:S01]  /*5ce0*/  UMOV UR27, UR35 ;  /* 0x00000023001b7c82 */ /* 0x000fe20008000000 */
[----:B------:R-:W-:Y:S01]  /*5cf0*/  UMOV UR28, UR12 ;  /* 0x0000000c001c7c82 */ /* 0x000fe20008000000 */
[----:B0-----:R-:W-:Y:S01]  /*5d00*/  UIADD3 UR8, UR18, 0x1e100, URZ ;  /* 0x0001e10012087890 */ /* 0x001fe2000fffe03f */
[----:B------:R1:W-:Y:S01]  /*5d10*/  UTMALDG.3D [UR48], [UR14], desc[UR6] ;  /* 0x000006300e0075b4 */ /* 0x0003e20008011000 */
        /* <DEDUP_REMOVED lines=8> */
[----:B------:R1:W-:Y:S01]  /*5da0*/  UTMALDG.3D.MULTICAST [UR32], [UR4], UR31, desc[UR6] ;  /* 0x00000620040073b4 */ /* 0x0003e2000801181f */
[----:B------:R1:W-:Y:S01]  /*5db0*/  UTMALDG.3D.MULTICAST [UR24], [UR4], UR31, desc[UR6] ;  /* 0x00000618040073b4 */ /* 0x0003e2000801181f */
[----:B------:R1:W-:Y:S01]  /*5dc0*/  UTMALDG.3D.MULTICAST [UR16], [UR4], UR31, desc[UR6] ;  /* 0x00000610040073b4 */ /* 0x0003e2000801181f */
[----:B------:R1:W-:Y:S02]  /*5dd0*/  UTMALDG.3D.MULTICAST [UR8], [UR4], UR31, desc[UR6] ;  /* 0x00000608040073b4 */ /* 0x0003e4000801181f */
[----:B-1----:R-:W-:Y:S05]  /*5de0*/  @P3 BRA `(.L_x_110) ;  /* 0xfffffff800b83947 */ /* 0x002fea000383ffff */
.L_x_106:
[----:B------:R-:W-:Y:S05]  /*5df0*/  BSYNC B1 ;  /* 0x0000000000017941 */ /* 0x000fea0003800000 */
.L_x_105:
[----:B------:R-:W2:Y:S01]  /*5e00*/  LDL.64 R24, [R1] ;  /* 0x0000000001187983 */ /* 0x000ea20000100a00 */
[----:B------:R-:W-:Y:S01]  /*5e10*/  LOP3.LUT P4, RZ, R10, 0xff, RZ, 0xc0, !PT ;  /* 0x000000ff0aff7812 */ /* 0x000fe2000788c0ff */
[----:B------:R-:W-:Y:S01]  /*5e20*/  VIADD R7, R8, UR37 ;  /* 0x0000002508077c36 */ /* 0x000fe20008000000 */
[----:B------:R-:W-:Y:S01]  /*5e30*/  ULDC.64 UR4, c[0x0][0x650] ;  /* 0x0001940000047ab9 */ /* 0x000fe20000000a00 */
[----:B------:R-:W-:Y:S01]  /*5e40*/  IMAD.U32 R8, RZ, RZ, UR37 ;  /* 0x00000025ff087e24 */ /* 0x000fe2000f8e00ff */
[----:B------:R-:W-:Y:S01]  /*5e50*/  UISETP.GE.U32.AND UP0, UPT, UR37, 0x3, UPT ;  /* 0x000000032500788c */ /* 0x000fe2000bf06070 */
[----:B------:R-:W-:Y:S01]  /*5e60*/  BSSY B1, `(.L_x_111) ;  /* 0x000006c000017945 */ /* 0x000fe20003800000 */
[----:B------:R-:W-:Y:S01]  /*5e70*/  ISETP.GT.U32.AND P1, PT, R7, 0x2, PT ;  /* 0x000000020700780c */ /* 0x000fe20003f24070 */
[----:B------:R-:W-:Y:S01]  /*5e80*/  IMAD.MOV.U32 R22, RZ, RZ, -0x1 ;  /* 0xffffffffff167424 */ /* 0x000fe200078e00ff */
[----:B------:R-:W-:Y:S01]  /*5e90*/  PRMT R10, RZ, 0x7610, R10 ;  /* 0x00007610ff0a7816 */ /* 0x000fe2000000000a */
[----:B------:R-:W-:Y:S01]  /*5ea0*/  IMAD.MOV.U32 R18, RZ, RZ, -0x1 ;  /* 0xffffffffff127424 */ /* 0x000fe200078e00ff */
[----:B------:R-:W-:Y:S01]  /*5eb0*/  ISETP.LT.U32.AND P1, PT, R8, 0x3, P1 ;  /* 0x000000030800780c */ /* 0x000fe20000f21070 */
[----:B------:R-:W-:Y:S01]  /*5ec0*/  IMAD.MOV.U32 R19, RZ, RZ, -0x1 ;  /* 0xffffffffff137424 */ /* 0x000fe200078e00ff */
[----:B------:R-:W-:Y:S01]  /*5ed0*/  PLOP3.LUT P3, PT, PT, PT, UP0, 0x80, 0x0 ;  /* 0x000000000000781c */ /* 0x000fe20003f6f008 */
[----:B------:R-:W0:Y:S01]  /*5ee0*/  @P4 S2R R5, SR_CgaCtaId ;  /* 0x0000000000054919 */ /* 0x000e220000008800 */
[----:B------:R-:W-:-:S04]  /*5ef0*/  @P4 MOV R4, 0x400 ;  /* 0x0000040000044802 */ /* 0x000fc80000000f00 */
[----:B0-----:R-:W-:Y:S01]  /*5f00*/  @P4 LEA R6, R5, R4, 0x18 ;  /* 0x0000000405064211 */ /* 0x001fe200078ec0ff */
[----:B------:R-:W-:Y:S01]  /*5f10*/  IMAD.WIDE.U32 R4, R7, -0x55555555, RZ ;  /* 0xaaaaaaab07047825 */ /* 0x000fe200078e00ff */
[----:B------:R-:W-:Y:S02]  /*5f20*/  SEL R4, RZ, 0x1, !P1 ;  /* 0x00000001ff047807 */ /* 0x000fe40004800000 */
[----:B------:R0:W-:Y:S02]  /*5f30*/  @P4 SYNCS.ARRIVE.TRANS64.A1T0 RZ, [R6+URZ+0x68], RZ ;  /* 0x000068ff06ff49a7 */ /* 0x0001e4000810003f */
[----:B------:R-:W-:Y:S02]  /*5f40*/  LOP3.LUT R3, R3, R4, RZ, 0x3c, !PT ;  /* 0x0000000403037212 */ /* 0x000fe400078e3cff */
[----:B------:R-:W-:Y:S02]  /*5f50*/  PRMT R4, RZ, 0x7610, R4 ;  /* 0x00007610ff047816 */ /* 0x000fe40000000004 */
[----:B0-----:R-:W-:-:S04]  /*5f60*/  SHF.R.U32.HI R6, RZ, 0x1, R5 ;  /* 0x00000001ff067819 */ /* 0x001fc80000011605 */
[----:B------:R-:W-:Y:S01]  /*5f70*/  @P3 LOP3.LUT R3, R3, 0x1, R6, 0x78, !PT ;  /* 0x0000000103033812 */ /* 0x000fe200078e7806 */
[----:B------:R-:W-:Y:S01]  /*5f80*/  IMAD R8, R6, -0x3, R7 ;  /* 0xfffffffd06087824 */ /* 0x000fe200078e0207 */
[----:B--2---:R-:W-:-:S04]  /*5f90*/  IADD3 R16, P4, R16, R24, RZ ;  /* 0x0000001810107210 */ /* 0x004fc80007f9e0ff */
[----:B------:R-:W-:Y:S01]  /*5fa0*/  ISETP.GE.U32.AND P1, PT, R16, UR4, PT ;  /* 0x0000000410007c0c */ /* 0x000fe2000bf26070 */
[----:B------:R-:W-:-:S05]  /*5fb0*/  IMAD.X R17, R17, 0x1, R0, P4 ;  /* 0x0000000111117824 */ /* 0x000fca00020e0600 */
[----:B------:R-:W-:-:S13]  /*5fc0*/  ISETP.GE.U32.AND.EX P1, PT, R17, UR5, PT, P1 ;  /* 0x0000000511007c0c */ /* 0x000fda000bf26110 */
[----:B------:R-:W-:Y:S05]  /*5fd0*/  @P1 BRA `(.L_x_112) ;  /* 0x0000000400501947 */ /* 0x000fea0003800000 */
[----:B------:R-:W0:Y:S01]  /*5fe0*/  S2R R13, SR_CTAID.X ;  /* 0x00000000000d7919 */ /* 0x000e220000002500 */
[----:B------:R-:W-:Y:S01]  /*5ff0*/  ULDC.64 UR4, c[0x0][0x628] ;  /* 0x00018a0000047ab9 */ /* 0x000fe20000000a00 */
[----:B------:R-:W-:Y:S01]  /*6000*/  ULDC UR7, c[0x0][0x630] ;  /* 0x00018c0000077ab9 */ /* 0x000fe20000000800 */
[----:B------:R-:W-:Y:S01]  /*6010*/  ISETP.NE.U32.AND P1, PT, RZ, UR4, PT ;  /* 0x00000004ff007c0c */ /* 0x000fe2000bf25070 */
[----:B------:R-:W1:Y:S01]  /*6020*/  S2R R14, SR_CTAID.Y ;  /* 0x00000000000e7919 */ /* 0x000e620000002600 */
[----:B------:R-:W-:Y:S01]  /*6030*/  ULDC UR8, c[0x0][0x150] ;  /* 0x0000540000087ab9 */ /* 0x000fe20000000800 */
[----:B------:R-:W-:Y:S01]  /*6040*/  IMAD.MOV.U32 R4, RZ, RZ, R16 ;  /* 0x000000ffff047224 */ /* 0x000fe200078e0010 */
[----:B------:R-:W-:Y:S01]  /*6050*/  ISETP.NE.AND.EX P1, PT, RZ, UR5, PT, P1 ;  /* 0x00000005ff007c0c */ /* 0x000fe2000bf25310 */
[----:B------:R-:W-:Y:S01]  /*6060*/  IMAD.MOV.U32 R5, RZ, RZ, R17 ;  /* 0x000000ffff057224 */ /* 0x000fe200078e0011 */
[----:B0-----:R-:W-:-:S11]  /*6070*/  I2FP.F32.U32 R18, R13 ;  /* 0x0000000d00127245 */ /* 0x001fd60000201000 */
[----:B------:R-:W-:Y:S05]  /*6080*/  @!P1 BRA `(.L_x_113) ;  /* 0x0000000000289947 */ /* 0x000fea0003800000 */
[----:B------:R-:W-:Y:S02]  /*6090*/  ULDC UR6, c[0x0][0x634] ;  /* 0x00018d0000067ab9 */ /* 0x000fe40000000800 */
[----:B------:R-:W-:-:S05]  /*60a0*/  IADD3 R5, P1, R16, UR6, RZ ;  /* 0x0000000610057c10 */ /* 0x000fca000ff3e0ff */
[----:B------:R-:W-:-:S04]  /*60b0*/  IMAD.X R15, RZ, RZ, R17, P1 ;  /* 0x000000ffff0f7224 */ /* 0x000fc800008e0611 */
[----:B------:R-:W-:-:S04]  /*60c0*/  IMAD.WIDE.U32 R6, R15, UR4, RZ ;  /* 0x000000040f067c25 */ /* 0x000fc8000f8e00ff */
[----:B------:R-:W-:-:S04]  /*60d0*/  IMAD.WIDE.U32 R6, P1, R5, UR5, R6 ;  /* 0x0000000505067c25 */ /* 0x000fc8000f820006 */
[----:B------:R-:W-:-:S04]  /*60e0*/  IMAD.WIDE.U32 R4, R5, UR4, RZ ;  /* 0x0000000405047c25 */ /* 0x000fc8000f8e00ff */
[----:B------:R-:W-:Y:S01]  /*60f0*/  IMAD.MOV.U32 R4, RZ, RZ, R7 ;  /* 0x000000ffff047224 */ /* 0x000fe200078e0007 */
[----:B------:R-:W-:Y:S01]  /*6100*/  IADD3 RZ, P3, R5, R6, RZ ;  /* 0x0000000605ff7210 */ /* 0x000fe20007f7e0ff */
[----:B------:R-:W-:-:S04]  /*6110*/  IMAD.X R5, RZ, RZ, RZ, P1 ;  /* 0x000000ffff057224 */ /* 0x000fc800008e06ff */
[----:B------:R-:W-:-:S08]  /*6120*/  IMAD.WIDE.U32.X R4, R15, UR5, R4, P3 ;  /* 0x000000050f047c25 */ /* 0x000fd000098e0404 */
.L_x_113:
[--C-:B------:R-:W-:Y:S01]  /*6130*/  SHF.R.U64 R19, R4, UR7, R5.reuse ;  /* 0x0000000704137c19 */ /* 0x100fe20008001205 */
[----:B------:R-:W-:Y:S01]  /*6140*/  FMUL R18, R18, UR8 ;  /* 0x0000000812127c20 */ /* 0x000fe20008400000 */
[----:B------:R-:W-:Y:S01]  /*6150*/  SHF.R.U32.HI R4, RZ, UR7, R5 ;  /* 0x00000007ff047c19 */ /* 0x000fe20008011605 */
[----:B------:R-:W0:Y:S01]  /*6160*/  LDC R6, c[0x0][0x144] ;  /* 0x00005100ff067b82 */ /* 0x000e220000000800 */
[----:B------:R-:W-:Y:S01]  /*6170*/  IADD3 R5, P1, RZ, -R19, RZ ;  /* 0x80000013ff057210 */ /* 0x000fe20007f3e0ff */
[----:B------:R-:W-:Y:S01]  /*6180*/  ULDC UR6, c[0x0][0x154] ;  /* 0x0000550000067ab9 */ /* 0x000fe20000000800 */
[----:B-1----:R-:W-:Y:S01]  /*6190*/  I2FP.F32.U32 R7, R14 ;  /* 0x0000000e00077245 */ /* 0x002fe20000201000 */
[----:B------:R-:W1:Y:S01]  /*61a0*/  F2I.U32.TRUNC.NTZ R18, R18 ;  /* 0x0000001200127305 */ /* 0x000e62000020f000 */
[----:B------:R-:W-:Y:S01]  /*61b0*/  ULDC.64 UR4, c[0x0][0x620] ;  /* 0x0001880000047ab9 */ /* 0x000fe20000000a00 */
[----:B------:R-:W-:Y:S01]  /*61c0*/  IMAD.X R4, RZ, RZ, ~R4, P1 ;  /* 0x000000ffff047224 */ /* 0x000fe200008e0e04 */
[----:B------:R-:W-:Y:S01]  /*61d0*/  ISETP.NE.AND P4, PT, R2, 0x1, PT ;  /* 0x000000010200780c */ /* 0x000fe20003f85270 */
[----:B------:R-:W-:Y:S01]  /*61e0*/  FMUL R20, R7, UR6 ;  /* 0x0000000607147c20 */ /* 0x000fe20008400000 */
[----:B------:R-:W2:Y:S01]  /*61f0*/  LDC R21, c[0x0][0x148] ;  /* 0x00005200ff157b82 */ /* 0x000ea20000000800 */
[----:B------:R-:W-:Y:S01]  /*6200*/  IMAD R4, R4, UR4, RZ ;  /* 0x0000000404047c24 */ /* 0x000fe2000f8e02ff */
[----:B------:R-:W-:-:S02]  /*6210*/  ULDC.64 UR6, c[0x0][0x640] ;  /* 0x0001900000067ab9 */ /* 0x000fc40000000a00 */
[----:B------:R-:W-:Y:S01]  /*6220*/  ISETP.NE.U32.AND P1, PT, RZ, UR6, PT ;  /* 0x00000006ff007c0c */ /* 0x000fe2000bf25070 */
[----:B------:R-:W3:Y:S01]  /*6230*/  F2I.U32.TRUNC.NTZ R20, R20 ;  /* 0x0000001400147305 */ /* 0x000ee2000020f000 */
[C---:B------:R-:W-:Y:S02]  /*6240*/  IMAD R7, R5.reuse, UR5, R4 ;  /* 0x0000000505077c24 */ /* 0x040fe4000f8e0204 */
[----:B------:R-:W-:Y:S01]  /*6250*/  IMAD.WIDE.U32 R4, R5, UR4, R16 ;  /* 0x0000000405047c25 */ /* 0x000fe2000f8e0010 */
[----:B------:R-:W-:Y:S01]  /*6260*/  ULDC UR4, c[0x0][0x618] ;  /* 0x0001860000047ab9 */ /* 0x000fe20000000800 */
[----:B------:R-:W-:Y:S02]  /*6270*/  ISETP.NE.AND.EX P1, PT, RZ, UR7, PT, P1 ;  /* 0x00000007ff007c0c */ /* 0x000fe4000bf25310 */
[----:B------:R-:W-:Y:S02]  /*6280*/  IMAD.IADD R5, R5, 0x1, R7 ;  /* 0x0000000105057824 */ /* 0x000fe400078e0207 */
[----:B-1----:R-:W-:-:S03]  /*6290*/  IMAD.MOV R18, RZ, RZ, -R18 ;  /* 0x000000ffff127224 */ /* 0x002fc600078e0a12 */
[----:B------:R-:W-:Y:S01]  /*62a0*/  SHF.R.U64 R15, R4, UR4, R5 ;  /* 0x00000004040f7c19 */ /* 0x000fe20008001205 */
[----:B0-----:R-:W-:Y:S01]  /*62b0*/  IMAD R13, R6, R18, R13 ;  /* 0x00000012060d7224 */ /* 0x001fe200078e020d */
[----:B------:R-:W-:Y:S01]  /*62c0*/  SHF.R.U32.HI R4, RZ, UR4, R5 ;  /* 0x00000004ff047c19 */ /* 0x000fe20008011605 */
[----:B------:R-:W-:Y:S01]  /*62d0*/  ULDC UR4, c[0x0][0x608] ;  /* 0x0001820000047ab9 */ /* 0x000fe20000000800 */
[----:B---3--:R-:W-:Y:S02]  /*62e0*/  IMAD.MOV R6, RZ, RZ, -R20 ;  /* 0x000000ffff067224 */ /* 0x008fe400078e0a14 */
[--C-:B------:R-:W-:Y:S02]  /*62f0*/  SHF.R.U64 R18, R15, UR4, R4.reuse ;  /* 0x000000040f127c19 */ /* 0x100fe40008001204 */
[----:B------:R-:W-:Y:S01]  /*6300*/  SHF.R.U32.HI R5, RZ, UR4, R4 ;  /* 0x00000004ff057c19 */ /* 0x000fe20008011604 */
[----:B------:R-:W-:Y:S01]  /*6310*/  ULDC UR4, c[0x0][0x658] ;  /* 0x0001960000047ab9 */ /* 0x000fe20000000800 */
[----:B--2---:R-:W-:-:S02]  /*6320*/  @P4 IMAD R13, R21, R6, R14 ;  /* 0x00000006150d4224 */ /* 0x004fc400078e020e */
[--C-:B------:R-:W-:Y:S02]  /*6330*/  SHF.R.U64 R14, R18, UR4, R5.reuse ;  /* 0x00000004120e7c19 */ /* 0x100fe40008001205 */
[----:B------:R-:W-:-:S03]  /*6340*/  SHF.R.U32.HI R21, RZ, UR4, R5 ;  /* 0x00000004ff157c19 */ /* 0x000fc60008011605 */
[----:B------:R-:W-:Y:S02]  /*6350*/  IMAD.MOV.U32 R6, RZ, RZ, R14 ;  /* 0x000000ffff067224 */ /* 0x000fe400078e000e */
[----:B------:R-:W-:Y:S01]  /*6360*/  IMAD.MOV.U32 R5, RZ, RZ, R21 ;  /* 0x000000ffff057224 */ /* 0x000fe200078e0015 */
[----:B------:R-:W-:Y:S06]  /*6370*/  @!P1 BRA `(.L_x_114) ;  /* 0x00000000002c9947 */ /* 0x000fec0003800000 */
        /* <DEDUP_REMOVED lines=9> */
[----:B------:R-:W-:-:S04]  /*6410*/  IMAD.WIDE.U32.X R4, R21, UR7, R4, P3 ;  /* 0x0000000715047c25 */ /* 0x000fc800098e0404 */
[----:B------:R-:W-:-:S07]  /*6420*/  IMAD.MOV.U32 R6, RZ, RZ, R4 ;  /* 0x000000ffff067224 */ /* 0x000fce00078e0004 */
.L_x_114:
[----:B------:R-:W-:Y:S01]  /*6430*/  ULDC UR4, c[0x0][0x648] ;  /* 0x0001920000047ab9 */ /* 0x000fe20000000800 */
[----:B------:R-:W-:Y:S01]  /*6440*/  LOP3.LUT R4, R18, UR29, RZ, 0xc0, !PT ;  /* 0x0000001d12047c12 */ /* 0x000fe2000f8ec0ff */
[----:B------:R-:W-:Y:S01]  /*6450*/  ULDC UR5, c[0x0][0x610] ;  /* 0x0001840000057ab9 */ /* 0x000fe20000000800 */
[----:B------:R-:W-:Y:S01]  /*6460*/  SHF.R.U64 R5, R6, UR4, R5 ;  /* 0x0000000406057c19 */ /* 0x000fe20008001205 */
[----:B------:R-:W-:Y:S01]  /*6470*/  ULDC UR4, c[0x0][0x638] ;  /* 0x00018e0000047ab9 */ /* 0x000fe20000000800 */
[----:B------:R-:W-:-:S03]  /*6480*/  LOP3.LUT R15, R15, UR13, RZ, 0xc0, !PT ;  /* 0x0000000d0f0f7c12 */ /* 0x000fc6000f8ec0ff */
[----:B------:R-:W-:Y:S02]  /*6490*/  IMAD.MOV R7, RZ, RZ, -R5 ;  /* 0x000000ffff077224 */ /* 0x000fe400078e0a05 */
[----:B------:R-:W-:Y:S02]  /*64a0*/  IMAD R4, R5, UR21, R4 ;  /* 0x0000001505047c24 */ /* 0x000fe4000f8e0204 */
[----:B------:R-:W-:Y:S01]  /*64b0*/  IMAD R14, R7, UR4, R14 ;  /* 0x00000004070e7c24 */ /* 0x000fe2000f8e020e */
[----:B------:R-:W-:Y:S01]  /*64c0*/  ULDC UR4, c[0x0][0x600] ;  /* 0x0001800000047ab9 */ /* 0x000fe20000000800 */
[----:B------:R-:W-:Y:S02]  /*64d0*/  IMAD R13, R4, UR5, R13 ;  /* 0x00000005040d7c24 */ /* 0x000fe4000f8e020d */
[----:B------:R-:W-:Y:S02]  /*64e0*/  IMAD R14, R14, UR4, R15 ;  /* 0x000000040e0e7c24 */ /* 0x000fe4000f8e020f */
[----:B------:R-:W-:-:S03]  /*64f0*/  IMAD.MOV.U32 R4, RZ, RZ, 0x1 ;  /* 0x00000001ff047424 */ /* 0x000fc600078e00ff */
[----:B------:R-:W-:Y:S02]  /*6500*/  SEL R18, R14, R13, !P4 ;  /* 0x0000000d0e127207 */ /* 0x000fe40006000000 */
[----:B------:R-:W-:-:S07]  /*6510*/  SEL R22, R13, R14, !P4 ;  /* 0x0000000e0d167207 */ /* 0x000fce0006000000 */
.L_x_112:
[----:B------:R-:W-:Y:S05]  /*6520*/  BSYNC B1 ;  /* 0x0000000000017941 */ /* 0x000fea0003800000 */
.L_x_111:
[----:B------:R-:W-:-:S13]  /*6530*/  LOP3.LUT P1, RZ, R4, 0xff, RZ, 0xc0, !PT ;  /* 0x000000ff04ff7812 */ /* 0x000fda000782c0ff */
[----:B------:R-:W-:Y:S05]  /*6540*/  @P1 BRA `(.L_x_115) ;  /* 0xfffffff000ac1947 */ /* 0x000fea000383ffff */
[----:B------:R-:W-:Y:S05]  /*6550*/  BSYNC B0 ;  /* 0x0000000000007941 */ /* 0x000fea0003800000 */
.L_x_103:
[----:B------:R-:W-:-:S03]  /*6560*/  UMOV UR4, 0xffffffff ;  /* 0xffffffff00047882 */ /* 0x000fc60000000000 */
[----:B------:R-:W-:Y:S05]  /*6570*/  BRA.DIV UR4, `(.L_x_116) ;  /* 0x0000000604247947 */ /* 0x000fea000b800000 */
[----:B------:R-:W-:-:S13]  /*6580*/  ELECT P6, URZ, PT ;  /* 0x00000000003f782f */ /* 0x000fda00038c0000 */
.L_x_131:
[----:B------:R-:W-:Y:S04]  /*6590*/  BSSY B0, `(.L_x_117) ;  /* 0x0000022000007945 */ /* 0x000fe80003800000 */
[----:B------:R-:W-:Y:S05]  /*65a0*/  @!P6 BRA `(.L_x_118) ;  /* 0x000000000080e947 */ /* 0x000fea0003800000 */
[----:B------:R-:W-:-:S04]  /*65b0*/  LOP3.LUT R23, R23, 0x2, RZ, 0xfc, !PT ;  /* 0x0000000217177812 */ /* 0x000fc800078efcff */
[----:B------:R-:W-:-:S13]  /*65c0*/  ISETP.NE.AND P0, PT, R23, 0x3, PT ;  /* 0x000000031700780c */ /* 0x000fda0003f05270 */
[----:B------:R-:W-:Y:S05]  /*65d0*/  @!P0 BRA `(.L_x_119) ;  /* 0x0000000000048947 */ /* 0x000fea0003800000 */
[----:B------:R-:W-:Y:S01]  /*65e0*/  BPT.TRAP 0x1 ;  /* 0x000000040000795c */ /* 0x000fe20000300000 */
.L_x_119:
[----:B------:R-:W0:Y:S01]  /*65f0*/  S2R R5, SR_CgaCtaId ;  /* 0x0000000000057919 */ /* 0x000e220000008800 */
[----:B------:R-:W-:Y:S02]  /*6600*/  MOV R0, 0x400 ;  /* 0x0000040000007802 */ /* 0x000fe40000000f00 */
[----:B------:R-:W-:Y:S02]  /*6610*/  SHF.L.U32 R2, R3, 0x1f, RZ ;  /* 0x0000001f03027819 */ /* 0x000fe400000006ff */
[----:B0-----:R-:W-:-:S05]  /*6620*/  LEA R5, R5, R0, 0x18 ;  /* 0x0000000005057211 */ /* 0x001fca00078ec0ff */
[----:B------:R-:W-:-:S04]  /*6630*/  VIADD R5, R5, 0x18 ;  /* 0x0000001805057836 */ /* 0x000fc80000000000 */
[C---:B------:R-:W-:Y:S02]  /*6640*/  IMAD R7, R8.reuse, 0x8, R5 ;  /* 0x0000000808077824 */ /* 0x040fe400078e0205 */
[----:B------:R-:W-:Y:S02]  /*6650*/  VIADD R8, R8, 0x1 ;  /* 0x0000000108087836 */ /* 0x000fe40000000000 */
[----:B------:R-:W0:Y:S03]  /*6660*/  SYNCS.PHASECHK.TRANS64.TRYWAIT P0, [R7+URZ], R2 ;  /* 0x00000002070075a7 */ /* 0x000e26000800017f */
[----:B------:R-:W-:-:S04]  /*6670*/  ISETP.NE.AND P1, PT, R8, 0x3, PT ;  /* 0x000000030800780c */ /* 0x000fc80003f25270 */
[----:B------:R-:W-:Y:S02]  /*6680*/  SEL R0, RZ, 0x1, P1 ;  /* 0x00000001ff007807 */ /* 0x000fe40000800000 */
[----:B------:R-:W-:Y:S02]  /*6690*/  SEL R8, R8, RZ, P1 ;  /* 0x000000ff08087207 */ /* 0x000fe40000800000 */
[----:B------:R-:W-:-:S03]  /*66a0*/  LOP3.LUT R9, R3, R0, RZ, 0x3c, !PT ;  /* 0x0000000003097212 */ /* 0x000fc600078e3cff */
[----:B------:R-:W-:Y:S01]  /*66b0*/  IMAD R4, R8, 0x8, R5 ;  /* 0x0000000808047824 */ /* 0x000fe200078e0205 */
[----:B------:R-:W-:Y:S01]  /*66c0*/  SHF.L.U32 R3, R9, 0x1f, RZ ;  /* 0x0000001f09037819 */ /* 0x000fe200000006ff */
[----:B0-----:R-:W-:Y:S06]  /*66d0*/  @!P0 BRA `(.L_x_120) ;  /* 0x0000000000ec8947 */ /* 0x001fec0003800000 */
.L_x_132:
[----:B------:R-:W1:Y:S01]  /*66e0*/  SYNCS.PHASECHK.TRANS64.TRYWAIT P0, [R4+URZ], R3 ;  /* 0x00000003040075a7 */ /* 0x000e62000800017f */
[----:B------:R-:W-:-:S05]  /*66f0*/  VIADD R0, R8, 0x1 ;  /* 0x0000000108007836 */ /* 0x000fca0000000000 */
[----:B------:R-:W-:-:S04]  /*6700*/  ISETP.NE.AND P1, PT, R0, 0x3, PT ;  /* 0x000000030000780c */ /* 0x000fc80003f25270 */
[----:B0-----:R-:W-:Y:S02]  /*6710*/  SEL R2, RZ, 0x1, P1 ;  /* 0x00000001ff027807 */ /* 0x001fe40000800000 */
[----:B------:R-:W-:Y:S02]  /*6720*/  SEL R0, R0, RZ, P1 ;  /* 0x000000ff00007207 */ /* 0x000fe40000800000 */
[----:B------:R-:W-:Y:S01]  /*6730*/  LOP3.LUT R2, R9, R2, RZ, 0x3c, !PT ;  /* 0x0000000209027212 */ /* 0x000fe200078e3cff */
[----:B-1----:R-:W-:Y:S06]  /*6740*/  @!P0 BRA `(.L_x_121) ;  /* 0x0000000000e48947 */ /* 0x002fec0003800000 */
.L_x_133:
[----:B------:R-:W-:Y:S01]  /*6750*/  IMAD R5, R0, 0x8, R5 ;  /* 0x0000000800057824 */ /* 0x000fe200078e0205 */
[----:B------:R-:W-:-:S07]  /*6760*/  SHF.L.U32 R0, R2, 0x1f, RZ ;  /* 0x0000001f02007819 */ /* 0x000fce00000006ff */
.L_x_122:
[----:B-1----:R1:W2:Y:S02]  /*6770*/  SYNCS.PHASECHK.TRANS64.TRYWAIT P0, [R5+URZ], R0 ;  /* 0x00000000050075a7 */ /* 0x0022a4000800017f */
[----:B--2---:R-:W-:Y:S05]  /*6780*/  @!P0 NANOSLEEP.SYNCS 0x989680 ;  /* 0x009896800000895d */ /* 0x004fea0003900000 */
[----:B------:R-:W2:Y:S02]  /*6790*/  @!P0 SYNCS.PHASECHK.TRANS64 P0, [R5+URZ], R0 ;  /* 0x00000000050085a7 */ /* 0x000ea4000800007f */
[----:B--2---:R-:W-:Y:S05]  /*67a0*/  @!P0 BRA `(.L_x_122) ;  /* 0xfffffffc00f08947 */ /* 0x004fea000383ffff */
.L_x_118:
[----:B------:R-:W-:Y:S05]  /*67b0*/  BSYNC B0 ;  /* 0x0000000000007941 */ /* 0x000fea0003800000 */
.L_x_117:
[----:B------:R-:W-:Y:S05]  /*67c0*/  EXIT ;  /* 0x000000000000794d */ /* 0x000fea0003800000 */
.L_x_19:
[----:B0-----:R-:W-:-:S04]  /*67d0*/  IMAD.U32 R3, RZ, RZ, UR43 ;  /* 0x0000002bff037e24 */ /* 0x001fc8000f8e00ff */
[----:B------:R0:W1:Y:S03]  /*67e0*/  SYNCS.PHASECHK.TRANS64.TRYWAIT P0, [R3+URZ+-0x8], R0 ;  /* 0xfffff800030075a7 */ /* 0x000066000800017f */
[----:B-1----:R-:W-:Y:S05]  /*67f0*/  @!P0 NANOSLEEP.SYNCS 0x989680 ;  /* 0x009896800000895d */ /* 0x002fea0003900000 */
[----:B------:R-:W1:Y:S02]  /*6800*/  @!P0 SYNCS.PHASECHK.TRANS64 P0, [R3+URZ+-0x8], R0 ;  /* 0xfffff800030085a7 */ /* 0x000e64000800007f */
[----:B-1----:R-:W-:Y:S05]  /*6810*/  @!P0 BRA `(.L_x_19) ;  /* 0xfffffffc00ec8947 */ /* 0x002fea000383ffff */
[----:B------:R-:W-:Y:S05]  /*6820*/  BRA `(.L_x_123) ;  /* 0xffffffac00f87947 */ /* 0x000fea000383ffff */
.L_x_24:
[----:B-1----:R1:W2:Y:S02]  /*6830*/  SYNCS.PHASECHK.TRANS64.TRYWAIT P1, [R3+URZ], R0 ;  /* 0x00000000030075a7 */ /* 0x0022a4000802017f */
[----:B--2---:R-:W-:Y:S05]  /*6840*/  @!P1 NANOSLEEP.SYNCS 0x989680 ;  /* 0x009896800000995d */ /* 0x004fea0003900000 */
[----:B------:R-:W2:Y:S02]  /*6850*/  @!P1 SYNCS.PHASECHK.TRANS64 P1, [R3+URZ], R0 ;  /* 0x00000000030095a7 */ /* 0x000ea4000802007f */
[----:B--2---:R-:W-:Y:S05]  /*6860*/  @!P1 BRA `(.L_x_24) ;  /* 0xfffffffc00f09947 */ /* 0x004fea000383ffff */
[----:B------:R-:W-:Y:S05]  /*6870*/  BRA `(.L_x_23) ;  /* 0xffffffb000647947 */ /* 0x000fea000383ffff */
.L_x_29:
[----:B-1----:R-:W-:-:S04]  /*6880*/  IMAD.U32 R5, RZ, RZ, UR5 ;  /* 0x00000005ff057e24 */ /* 0x002fc8000f8e00ff */
[----:B------:R1:W2:Y:S03]  /*6890*/  SYNCS.PHASECHK.TRANS64.TRYWAIT P1, [R5+URZ], R4 ;  /* 0x00000004050075a7 */ /* 0x0002a6000802017f */
[----:B--2---:R-:W-:Y:S05]  /*68a0*/  @!P1 NANOSLEEP.SYNCS 0x989680 ;  /* 0x009896800000995d */ /* 0x004fea0003900000 */
[----:B------:R-:W2:Y:S02]  /*68b0*/  @!P1 SYNCS.PHASECHK.TRANS64 P1, [R5+URZ], R4 ;  /* 0x00000004050095a7 */ /* 0x000ea4000802007f */
[----:B--2---:R-:W-:Y:S05]  /*68c0*/  @!P1 BRA `(.L_x_29) ;  /* 0xfffffffc00ec9947 */ /* 0x004fea000383ffff */
[----:B------:R-:W-:Y:S05]  /*68d0*/  BRA `(.L_x_28) ;  /* 0xffffffb8006c7947 */ /* 0x000fea000383ffff */
.L_x_35:
[----:B0-----:R-:W-:-:S04]  /*68e0*/  IMAD.U32 R3, RZ, RZ, UR43 ;  /* 0x0000002bff037e24 */ /* 0x001fc8000f8e00ff */
[----:B------:R0:W1:Y:S03]  /*68f0*/  SYNCS.PHASECHK.TRANS64.TRYWAIT P0, [R3+URZ+0x8], R0 ;  /* 0x00000800030075a7 */ /* 0x000066000800017f */
[----:B-1----:R-:W-:Y:S05]  /*6900*/  @!P0 NANOSLEEP.SYNCS 0x989680 ;  /* 0x009896800000895d */ /* 0x002fea0003900000 */
[----:B------:R-:W1:Y:S02]  /*6910*/  @!P0 SYNCS.PHASECHK.TRANS64 P0, [R3+URZ+0x8], R0 ;  /* 0x00000800030085a7 */ /* 0x000e64000800007f */
[----:B-1----:R-:W-:Y:S05]  /*6920*/  @!P0 BRA `(.L_x_35) ;  /* 0xfffffffc00ec8947 */ /* 0x002fea000383ffff */
[----:B------:R-:W-:Y:S05]  /*6930*/  BRA `(.L_x_124) ;  /* 0xffffffc000fc7947 */ /* 0x000fea000383ffff */
.L_x_104:
[----:B------:R-:W-:Y:S01]  /*6940*/  BSSY B1, `(.L_x_125) ;  /* 0x0000006000017945 */ /* 0x000fe20003800000 */
[----:B------:R-:W-:-:S07]  /*6950*/  IMAD.MOV.U32 R15, RZ, RZ, -0x1 ;  /* 0xffffffffff0f7424 */ /* 0x000fce00078e00ff */
[----:B-----5:R-:W-:Y:S05]  /*6960*/  WARPSYNC.COLLECTIVE R15, `(.L_x_126) ;  /* 0x000000000f0c7348 */ /* 0x020fea0003c00000 */
[----:B------:R-:W-:Y:S02]  /*6970*/  ELECT P6, UR62, PT ;  /* 0x00000000003e782f */ /* 0x000fe400038c0000 */
[----:B------:R-:W-:Y:S01]  /*6980*/  MOV R14, UR62 ;  /* 0x0000003e000e7c02 */ /* 0x000fe20008000f00 */
[----:B-----5:R-:W-:Y:S10]  /*6990*/  ENDCOLLECTIVE ;  /* 0x000000000000791b */ /* 0x020ff40003800000 */
.L_x_126:
[----:B------:R-:W-:Y:S05]  /*69a0*/  BSYNC B1 ;  /* 0x0000000000017941 */ /* 0x000fea0003800000 */
.L_x_125:
[----:B------:R-:W-:Y:S05]  /*69b0*/  BRA `(.L_x_127) ;  /* 0xffffffec009c7947 */ /* 0x000fea000383ffff */
.L_x_107:
[----:B-1----:R1:W2:Y:S02]  /*69c0*/  SYNCS.PHASECHK.TRANS64.TRYWAIT P1, [R13+URZ+0x18], R6 ;  /* 0x000018060d0075a7 */ /* 0x0022a4000802017f */
[----:B--2---:R-:W-:Y:S05]  /*69d0*/  @!P1 NANOSLEEP.SYNCS 0x989680 ;  /* 0x009896800000995d */ /* 0x004fea0003900000 */
[----:B------:R-:W2:Y:S02]  /*69e0*/  @!P1 SYNCS.PHASECHK.TRANS64 P1, [R13+URZ+0x18], R6 ;  /* 0x000018060d0095a7 */ /* 0x000ea4000802007f */
[----:B--2---:R-:W-:Y:S05]  /*69f0*/  @!P1 BRA `(.L_x_107) ;  /* 0xfffffffc00f09947 */ /* 0x004fea000383ffff */
[----:B------:R-:W-:Y:S05]  /*6a00*/  BRA `(.L_x_128) ;  /* 0xffffffec00d07947 */ /* 0x000fea000383ffff */
.L_x_116:
[----:B------:R-:W-:Y:S01]  /*6a10*/  BSSY B0, `(.L_x_129) ;  /* 0x0000006000007945 */ /* 0x000fe20003800000 */
[----:B------:R-:W-:-:S07]  /*6a20*/  IMAD.MOV.U32 R15, RZ, RZ, -0x1 ;  /* 0xffffffffff0f7424 */ /* 0x000fce00078e00ff */
[----:B-----5:R-:W-:Y:S05]  /*6a30*/  WARPSYNC.COLLECTIVE R15, `(.L_x_130) ;  /* 0x000000000f0c7348 */ /* 0x020fea0003c00000 */
[----:B------:R-:W-:Y:S02]  /*6a40*/  ELECT P6, UR62, PT ;  /* 0x00000000003e782f */ /* 0x000fe400038c0000 */
[----:B------:R-:W-:Y:S01]  /*6a50*/  MOV R14, UR62 ;  /* 0x0000003e000e7c02 */ /* 0x000fe20008000f00 */
[----:B-----5:R-:W-:Y:S10]  /*6a60*/  ENDCOLLECTIVE ;  /* 0x000000000000791b */ /* 0x020ff40003800000 */
.L_x_130:
[----:B------:R-:W-:Y:S05]  /*6a70*/  BSYNC B0 ;  /* 0x0000000000007941 */ /* 0x000fea0003800000 */
.L_x_129:
[----:B------:R-:W-:Y:S05]  /*6a80*/  BRA `(.L_x_131) ;  /* 0xfffffff800c07947 */ /* 0x000fea000383ffff */
.L_x_120:
[----:B0-----:R0:W1:Y:S02]  /*6a90*/  SYNCS.PHASECHK.TRANS64.TRYWAIT P0, [R7+URZ], R2 ;  /* 0x00000002070075a7 */ /* 0x001064000800017f */
[----:B-1----:R-:W-:Y:S05]  /*6aa0*/  @!P0 NANOSLEEP.SYNCS 0x989680 ;  /* 0x009896800000895d */ /* 0x002fea0003900000 */
[----:B------:R-:W1:Y:S02]  /*6ab0*/  @!P0 SYNCS.PHASECHK.TRANS64 P0, [R7+URZ], R2 ;  /* 0x00000002070085a7 */ /* 0x000e64000800007f */
[----:B-1----:R-:W-:Y:S05]  /*6ac0*/  @!P0 BRA `(.L_x_120) ;  /* 0xfffffffc00f08947 */ /* 0x002fea000383ffff */
[----:B------:R-:W-:Y:S05]  /*6ad0*/  BRA `(.L_x_132) ;  /* 0xfffffffc00007947 */ /* 0x000fea000383ffff */
.L_x_121:
[----:B0-----:R0:W1:Y:S02]  /*6ae0*/  SYNCS.PHASECHK.TRANS64.TRYWAIT P0, [R4+URZ], R3 ;  /* 0x00000003040075a7 */ /* 0x001064000800017f */
[----:B-1----:R-:W-:Y:S05]  /*6af0*/  @!P0 NANOSLEEP.SYNCS 0x989680 ;  /* 0x009896800000895d */ /* 0x002fea0003900000 */
[----:B------:R-:W1:Y:S02]  /*6b00*/  @!P0 SYNCS.PHASECHK.TRANS64 P0, [R4+URZ], R3 ;  /* 0x00000003040085a7 */ /* 0x000e64000800007f */
[----:B-1----:R-:W-:Y:S05]  /*6b10*/  @!P0 BRA `(.L_x_121) ;  /* 0xfffffffc00f08947 */ /* 0x002fea000383ffff */
[----:B------:R-:W-:Y:S05]  /*6b20*/  BRA `(.L_x_133) ;  /* 0xfffffffc00087947 */ /* 0x000fea000383ffff */
.L_x_134:
[----:B------:R-:W-:-:S00]  /*6b30*/  BRA `(.L_x_134) ;  /* 0xfffffffc00fc7947 */ /* 0x000fc0000383ffff */
[----:B------:R-:W-:-:S00]  /*6b40*/  NOP ;  /* 0x0000000000007918 */ /* 0x000fc00000000000 */
        /* <DEDUP_REMOVED lines=11> */
.L_x_135:


//--------------------- .nv.global.init           --------------------------
	.section	.nv.global.init,"aw",@progbits
.nv.global.init:
	.type		$str$22,@object
	.size		$str$22,($str$23 - $str$22)
$str$22:
        /*0000*/ 	.byte	0x6b, 0x5f, 0x74, 0x69, 0x6c, 0x65, 0x5f, 0x63, 0x6f, 0x75, 0x6e, 0x74, 0x20, 0x3e, 0x3d, 0x20
        /*0010*/ 	.byte	0x31, 0x00
	.type		$str$23,@object
	.size		$str$23,(__unnamed_1 - $str$23)
$str$23:
        /*0012*/ 	.byte	0x2f, 0x74, 0x6d, 0x70, 0x2f, 0x63, 0x75, 0x74, 0x6c, 0x61, 0x73, 0x73, 0x5f, 0x73, 0x77, 0x65
        /*0022*/ 	.byte	0x65, 0x70, 0x5f, 0x73, 0x72, 0x63, 0x2f, 0x69, 0x6e, 0x63, 0x6c, 0x75, 0x64, 0x65, 0x2f, 0x63
        /*0032*/ 	.byte	0x75, 0x74, 0x6c, 0x61, 0x73, 0x73, 0x2f, 0x67, 0x65, 0x6d, 0x6d, 0x2f, 0x63, 0x6f, 0x6c, 0x6c
        /*0042*/ 	.byte	0x65, 0x63, 0x74, 0x69, 0x76, 0x65, 0x2f, 0x73, 0x6d, 0x39, 0x30, 0x5f, 0x6d, 0x6d, 0x61, 0x5f
        /*0052*/ 	.byte	0x74, 0x6d, 0x61, 0x5f, 0x67, 0x6d, 0x6d, 0x61, 0x5f, 0x73, 0x73, 0x5f, 0x77, 0x61, 0x72, 0x70
        /*0062*/ 	.byte	0x73, 0x70, 0x65, 0x63, 0x69, 0x61, 0x6c, 0x69, 0x7a, 0x65, 0x64, 0x2e, 0x68, 0x70, 0x70, 0x00
	.type		__unnamed_1,@object
	.size		__unnamed_1,(.L_0 - __unnamed_1)
__unnamed_1:
        /*0072*/ 	.byte	0x76, 0x6f, 0x69, 0x64, 0x20, 0x63, 0x75, 0x74, 0x6c, 0x61, 0x73, 0x73, 0x3a, 0x3a, 0x67, 0x65
        /* <DEDUP_REMOVED lines=177> */
        /*0b92*/ 	.byte	0x79, 0x5d, 0x00
.L_0:


//--------------------- .nv.shared._ZN7cutlass13device_kernelINS_4gemm6kernel13GemmUniversalIN4cute5tupleIJiiiiEEENS1_10collective13CollectiveMmaINS1_34MainloopSm90TmaGmmaWarpSpecializedILi3ENS5_IJNS4_1CILi2EEENSA_ILi1EEESC_EEENS1_32KernelTmaWarpSpecializedPingpongEEENS5_IJNSA_ILi64EEESG_NSA_ILi128EEEEEENS_10tfloat32_tENS5_IJlSC_lEEESJ_SK_NS4_8TiledMMAINS4_8MMA_AtomIJNS4_4SM904GMMA29MMA_64x64x8_F32TF32TF32_SS_TNILNSO_7ScaleInE1ELSQ_1EEEEEENS4_6LayoutINS5_IJSC_SC_SC_EEENS5_IJNSA_ILi0EEESV_SV_EEEEENS5_IJNS4_10UnderscoreESY_SY_EEEEENS4_13SM90_TMA_LOADENS4_14ComposedLayoutINS4_7SwizzleILi3ELi4ELi3EEENS4_18smem_ptr_flag_bitsILi32EEENST_INS5_IJNSA_ILi8EEENSA_ILi32EEEEEENS5_IJS18_SC_EEEEEEEvNS4_8identityENS4_23SM90_TMA_LOAD_MULTICASTES1C_vS1D_EENS_8epilogue10collective6detail29Sm90TmaWarpSpecializedAdapterINS1H_15DefaultEpilogueISJ_SK_SK_NS1G_6thread17LinearCombinationISJ_Li1EffLNS1L_9ScaleType4KindE0ELNS_15FloatRoundStyleE2ESJ_EENS1_15EpilogueDefaultEEEEEvvEEEEvNT_6ParamsE --------------------------
	.section	.nv.shared._ZN7cutlass13device_kernelINS_4gemm6kernel13GemmUniversalIN4cute5tupleIJiiiiEEENS1_10collective13CollectiveMmaINS1_34MainloopSm90TmaGmmaWarpSpecializedILi3ENS5_IJNS4_1CILi2EEENSA_ILi1EEESC_EEENS1_32KernelTmaWarpSpecializedPingpongEEENS5_IJNSA_ILi64EEESG_NSA_ILi128EEEEEENS_10tfloat32_tENS5_IJlSC_lEEESJ_SK_NS4_8TiledMMAINS4_8MMA_AtomIJNS4_4SM904GMMA29MMA_64x64x8_F32TF32TF32_SS_TNILNSO_7ScaleInE1ELSQ_1EEEEEENS4_6LayoutINS5_IJSC_SC_SC_EEENS5_IJNSA_ILi0EEESV_SV_EEEEENS5_IJNS4_10UnderscoreESY_SY_EEEEENS4_13SM90_TMA_LOADENS4_14ComposedLayoutINS4_7SwizzleILi3ELi4ELi3EEENS4_18smem_ptr_flag_bitsILi32EEENST_INS5_IJNSA_ILi8EEENSA_ILi32EEEEEENS5_IJS18_SC_EEEEEEEvNS4_8identityENS4_23SM90_TMA_LOAD_MULTICASTES1C_vS1D_EENS_8epilogue10collective6detail29Sm90TmaWarpSpecializedAdapterINS1H_15DefaultEpilogueISJ_SK_SK_NS1G_6thread17LinearCombinationISJ_Li1EffLNS1L_9ScaleType4KindE0ELNS_15FloatRoundStyleE2ESJ_EENS1_15EpilogueDefaultEEEEEvvEEEEvNT_6ParamsE,"aw",@nobits
	.sectionflags	@""
	.align	16
	.zero		1024


//--------------------- .nv.shared.reserved.0     --------------------------
	.section	.nv.shared.reserved.0,"aw",@nobits
	.weak		__nv_reservedSMEM_offset_0_alias
	.size		__nv_reservedSMEM_offset_0_alias, 0, 0
	.other		__nv_reservedSMEM_offset_0_alias,@"STO_CUDA_RESERVED_SHARED STV_DEFAULT"
__nv_reservedSMEM_offset_0_alias:
	.zero		0


//--------------------- .nv.global                --------------------------
	.section	.nv.global,"aw",@nobits
.nv.global:
	.type		_ZN40_INTERNAL_75865fa4_4_k_cu_3d889a3e_248684cute1_E,@object
	.size		_ZN40_INTERNAL_75865fa4_4_k_cu_3d889a3e_248684cute1_E,(_ZN40_INTERNAL_75865fa4_4_k_cu_3d889a3e_248684cuda3std3__45__cpo6cbeginE - _ZN40_INTERNAL_75865fa4_4_k_cu_3d889a3e_248684cute1_E)
_ZN40_INTERNAL_75865fa4_4_k_cu_3d889a3e_248684cute1_E:
	.zero		1
	.type		_ZN40_INTERNAL_75865fa4_4_k_cu_3d889a3e_248684cuda3std3__45__cpo6cbeginE,@object
	.size		_ZN40_INTERNAL_75865fa4_4_k_cu_3d889a3e_248684cuda3std3__45__cpo6cbeginE,(_ZN40_INTERNAL_75865fa4_4_k_cu_3d889a3e_248684cuda3std3__48in_placeE - _ZN40_INTERNAL_75865fa4_4_k_cu_3d889a3e_248684cuda3std3__45__cpo6cbeginE)
_ZN40_INTERNAL_75865fa4_4_k_cu_3d889a3e_248684cuda3std3__45__cpo6cbeginE:
	.zero		1
	.type		_ZN40_INTERNAL_75865fa4_4_k_cu_3d889a3e_248684cuda3std3__48in_placeE,@object
	.size		_ZN40_INTERNAL_75865fa4_4_k_cu_3d889a3e_248684cuda3std3__48in_placeE,(_ZN40_INTERNAL_75865fa4_4_k_cu_3d889a3e_248684cuda3std6ranges3__45__cpo9iter_moveE - _ZN40_INTERNAL_75865fa4_4_k_cu_3d889a3e_248684cuda3std3__48in_placeE)
_ZN40_INTERNAL_75865fa4_4_k_cu_3d889a3e_248684cuda3std3__48in_placeE:
	.zero		1
	.type		_ZN40_INTERNAL_75865fa4_4_k_cu_3d889a3e_248684cuda3std6ranges3__45__cpo9iter_moveE,@object
	.size		_ZN40_INTERNAL_75865fa4_4_k_cu_3d889a3e_248684cuda3std6ranges3__45__cpo9iter_moveE,(_ZN40_INTERNAL_75865fa4_4_k_cu_3d889a3e_248684cuda3std3__45__cpo5beginE - _ZN40_INTERNAL_75865fa4_4_k_cu_3d889a3e_248684cuda3std6ranges3__45__cpo9iter_moveE)
_ZN40_INTERNAL_75865fa4_4_k_cu_3d889a3e_248684cuda3std6ranges3__45__cpo9iter_moveE:
	.zero		1
	.type		_ZN40_INTERNAL_75865fa4_4_k_cu_3d889a3e_248684cuda3std3__45__cpo5beginE,@object
	.size		_ZN40_INTERNAL_75865fa4_4_k_cu_3d889a3e_248684cuda3std3__45__cpo5beginE,(_ZN40_INTERNAL_75865fa4_4_k_cu_3d889a3e_248684cuda3std3__442_GLOBAL__N__75865fa4_4_k_cu_3d889a3e_248686ignoreE - _ZN40_INTERNAL_75865fa4_4_k_cu_3d889a3e_248684cuda3std3__45__cpo5beginE)
_ZN40_INTERNAL_75865fa4_4_k_cu_3d889a3e_248684cuda3std3__45__cpo5beginE:
	.zero		1
	.type		_ZN40_INTERNAL_75865fa4_4_k_cu_3d889a3e_248684cuda3std3__442_GLOBAL__N__75865fa4_4_k_cu_3d889a3e_248686ignoreE,@object
	.size		_ZN40_INTERNAL_75865fa4_4_k_cu_3d889a3e_248684cuda3std3__442_GLOBAL__N__75865fa4_4_k_cu_3d889a3e_248686ignoreE,(_ZN40_INTERNAL_75865fa4_4_k_cu_3d889a3e_248684cute7productE - _ZN40_INTERNAL_75865fa4_4_k_cu_3d889a3e_248684cuda3std3__442_GLOBAL__N__75865fa4_4_k_cu_3d889a3e_248686ignoreE)
_ZN40_INTERNAL_75865fa4_4_k_cu_3d889a3e_248684cuda3std3__442_GLOBAL__N__75865fa4_4_k_cu_3d889a3e_248686ignoreE:
	.zero		1
	.type		_ZN40_INTERNAL_75865fa4_4_k_cu_3d889a3e_248684cute7productE,@object
	.size		_ZN40_INTERNAL_75865fa4_4_k_cu_3d889a3e_248684cute7productE,(_ZN40_INTERNAL_75865fa4_4_k_cu_3d889a3e_248684cuda3std3__45__cpo3endE - _ZN40_INTERNAL_75865fa4_4_k_cu_3d889a3e_248684cute7productE)
_ZN40_INTERNAL_75865fa4_4_k_cu_3d889a3e_248684cute7productE:
	.zero		1
	.type		_ZN40_INTERNAL_75865fa4_4_k_cu_3d889a3e_248684cuda3std3__45__cpo3endE,@object
	.size		_ZN40_INTERNAL_75865fa4_4_k_cu_3d889a3e_248684cuda3std3__45__cpo3endE,(_ZN40_INTERNAL_75865fa4_4_k_cu_3d889a3e_248684cuda3std3__419piecewise_constructE - _ZN40_INTERNAL_75865fa4_4_k_cu_3d889a3e_248684cuda3std3__45__cpo3endE)
_ZN40_INTERNAL_75865fa4_4_k_cu_3d889a3e_248684cuda3std3__45__cpo3endE:
	.zero		1
	.type		_ZN40_INTERNAL_75865fa4_4_k_cu_3d889a3e_248684cuda3std3__419piecewise_constructE,@object
	.size		_ZN40_INTERNAL_75865fa4_4_k_cu_3d889a3e_248684cuda3std3__419piecewise_constructE,(_ZN40_INTERNAL_75865fa4_4_k_cu_3d889a3e_248684cuda3std3__45__cpo4cendE - _ZN40_INTERNAL_75865fa4_4_k_cu_3d889a3e_248684cuda3std3__419piecewise_constructE)
_ZN40_INTERNAL_75865fa4_4_k_cu_3d889a3e_248684cuda3std3__419piecewise_constructE:
	.zero		1
	.type		_ZN40_INTERNAL_75865fa4_4_k_cu_3d889a3e_248684cuda3std3__45__cpo4cendE,@object
	.size		_ZN40_INTERNAL_75865fa4_4_k_cu_3d889a3e_248684cuda3std3__45__cpo4cendE,(_ZN40_INTERNAL_75865fa4_4_k_cu_3d889a3e_248684cuda3std6ranges3__45__cpo4swapE - _ZN40_INTERNAL_75865fa4_4_k_cu_3d889a3e_248684cuda3std3__45__cpo4cendE)
_ZN40_INTERNAL_75865fa4_4_k_cu_3d889a3e_248684cuda3std3__45__cpo4cendE:
	.zero		1
	.type		_ZN40_INTERNAL_75865fa4_4_k_cu_3d889a3e_248684cuda3std6ranges3__45__cpo4swapE,@object
	.size		_ZN40_INTERNAL_75865fa4_4_k_cu_3d889a3e_248684cuda3std6ranges3__45__cpo4swapE,(.L_8 - _ZN40_INTERNAL_75865fa4_4_k_cu_3d889a3e_248684cuda3std6ranges3__45__cpo4swapE)
_ZN40_INTERNAL_75865fa4_4_k_cu_3d889a3e_248684cuda3std6ranges3__45__cpo4swapE:
	.zero		1
.L_8:


//--------------------- .nv.constant0._ZN7cutlass13device_kernelINS_4gemm6kernel13GemmUniversalIN4cute5tupleIJiiiiEEENS1_10collective13CollectiveMmaINS1_34MainloopSm90TmaGmmaWarpSpecializedILi3ENS5_IJNS4_1CILi2EEENSA_ILi1EEESC_EEENS1_32KernelTmaWarpSpecializedPingpongEEENS5_IJNSA_ILi64EEESG_NSA_ILi128EEEEEENS_10tfloat32_tENS5_IJlSC_lEEESJ_SK_NS4_8TiledMMAINS4_8MMA_AtomIJNS4_4SM904GMMA29MMA_64x64x8_F32TF32TF32_SS_TNILNSO_7ScaleInE1ELSQ_1EEEEEENS4_6LayoutINS5_IJSC_SC_SC_EEENS5_IJNSA_ILi0EEESV_SV_EEEEENS5_IJNS4_10UnderscoreESY_SY_EEEEENS4_13SM90_TMA_LOADENS4_14ComposedLayoutINS4_7SwizzleILi3ELi4ELi3EEENS4_18smem_ptr_flag_bitsILi32EEENST_INS5_IJNSA_ILi8EEENSA_ILi32EEEEEENS5_IJS18_SC_EEEEEEEvNS4_8identityENS4_23SM90_TMA_LOAD_MULTICASTES1C_vS1D_EENS_8epilogue10collective6detail29Sm90TmaWarpSpecializedAdapterINS1H_15DefaultEpilogueISJ_SK_SK_NS1G_6thread17LinearCombinationISJ_Li1EffLNS1L_9ScaleType4KindE0ELNS_15FloatRoundStyleE2ESJ_EENS1_15EpilogueDefaultEEEEEvvEEEEvNT_6ParamsE --------------------------
	.section	.nv.constant0._ZN7cutlass13device_kernelINS_4gemm6kernel13GemmUniversalIN4cute5tupleIJiiiiEEENS1_10collective13CollectiveMmaINS1_34MainloopSm90TmaGmmaWarpSpecializedILi3ENS5_IJNS4_1CILi2EEENSA_ILi1EEESC_EEENS1_32KernelTmaWarpSpecializedPingpongEEENS5_IJNSA_ILi64EEESG_NSA_ILi128EEEEEENS_10tfloat32_tENS5_IJlSC_lEEESJ_SK_NS4_8TiledMMAINS4_8MMA_AtomIJNS4_4SM904GMMA29MMA_64x64x8_F32TF32TF32_SS_TNILNSO_7ScaleInE1ELSQ_1EEEEEENS4_6LayoutINS5_IJSC_SC_SC_EEENS5_IJNSA_ILi0EEESV_SV_EEEEENS5_IJNS4_10UnderscoreESY_SY_EEEEENS4_13SM90_TMA_LOADENS4_14ComposedLayoutINS4_7SwizzleILi3ELi4ELi3EEENS4_18smem_ptr_flag_bitsILi32EEENST_INS5_IJNSA_ILi8EEENSA_ILi32EEEEEENS5_IJS18_SC_EEEEEEEvNS4_8identityENS4_23SM90_TMA_LOAD_MULTICASTES1C_vS1D_EENS_8epilogue10collective6detail29Sm90TmaWarpSpecializedAdapterINS1H_15DefaultEpilogueISJ_SK_SK_NS1G_6thread17LinearCombinationISJ_Li1EffLNS1L_9ScaleType4KindE0ELNS_15FloatRoundStyleE2ESJ_EENS1_15EpilogueDefaultEEEEEvvEEEEvNT_6ParamsE,"a",@progbits
	.sectionflags	@""
	.align	4
.nv.constant0._ZN7cutlass13device_kernelINS_4gemm6kernel13GemmUniversalIN4cute5tupleIJiiiiEEENS1_10collective13CollectiveMmaINS1_34MainloopSm90TmaGmmaWarpSpecializedILi3ENS5_IJNS4_1CILi2EEENSA_ILi1EEESC_EEENS1_32KernelTmaWarpSpecializedPingpongEEENS5_IJNSA_ILi64EEESG_NSA_ILi128EEEEEENS_10tfloat32_tENS5_IJlSC_lEEESJ_SK_NS4_8TiledMMAINS4_8MMA_AtomIJNS4_4SM904GMMA29MMA_64x64x8_F32TF32TF32_SS_TNILNSO_7ScaleInE1ELSQ_1EEEEEENS4_6LayoutINS5_IJSC_SC_SC_EEENS5_IJNSA_ILi0EEESV_SV_EEEEENS5_IJNS4_10UnderscoreESY_SY_EEEEENS4_13SM90_TMA_LOADENS4_14ComposedLayoutINS4_7SwizzleILi3ELi4ELi3EEENS4_18smem_ptr_flag_bitsILi32EEENST_INS5_IJNSA_ILi8EEENSA_ILi32EEEEEENS5_IJS18_SC_EEEEEEEvNS4_8identityENS4_23SM90_TMA_LOAD_MULTICASTES1C_vS1D_EENS_8epilogue10collective6detail29Sm90TmaWarpSpecializedAdapterINS1H_15DefaultEpilogueISJ_SK_SK_NS1G_6thread17LinearCombinationISJ_Li1EffLNS1L_9ScaleType4KindE0ELNS_15FloatRoundStyleE2ESJ_EENS1_15EpilogueDefaultEEEEEvvEEEEvNT_6ParamsE:
	.zero		1664


//--------------------- SYMBOLS --------------------------

	.type		.nv.reservedSmem.offset0,@object
	.size		.nv.reservedSmem.offset0,0x4
	.type		__assertfail,@function
